//
// Generated by NVIDIA NVVM Compiler
//
// Compiler Build ID: CL-36424714
// Cuda compilation tools, release 13.0, V13.0.88
// Based on NVVM 20.0.0
//

.version 9.0
.target sm_100
.address_size 64

	// .globl	_Z15patternBarchingPKiii
.extern .func  (.param .b32 func_retval0) vprintf
(
	.param .b64 vprintf_param_0,
	.param .b64 vprintf_param_1
)
;
.global .align 1 .b8 $str[23] = {10, 32, 116, 104, 114, 101, 97, 100, 32, 99, 104, 97, 121, 32, 37, 100, 32, 37, 100, 32, 37, 100};
.global .align 1 .b8 $str$1[21] = {103, 105, 97, 32, 116, 114, 105, 32, 49, 32, 116, 114, 111, 110, 103, 32, 37, 100, 32, 10};
.global .align 1 .b8 $str$2[13] = {100, 105, 115, 32, 109, 111, 116, 105, 102, 32, 37, 100};

.visible .entry _Z15patternBarchingPKiii(
	.param .u64 .ptr .align 1 _Z15patternBarchingPKiii_param_0,
	.param .u32 _Z15patternBarchingPKiii_param_1,
	.param .u32 _Z15patternBarchingPKiii_param_2
)
{
	.local .align 16 .b8 	__local_depot0[176];
	.reg .b64 	%SP;
	.reg .b64 	%SPL;
	.reg .pred 	%p<56>;
	.reg .b32 	%r<277>;
	.reg .b64 	%rd<71>;

	mov.u64 	%SPL, __local_depot0;
	cvta.local.u64 	%SP, %SPL;
	ld.param.u64 	%rd13, [_Z15patternBarchingPKiii_param_0];
	ld.param.u32 	%r61, [_Z15patternBarchingPKiii_param_1];
	ld.param.u32 	%r62, [_Z15patternBarchingPKiii_param_2];
	cvta.to.global.u64 	%rd1, %rd13;
	add.u64 	%rd14, %SP, 0;
	add.u64 	%rd2, %SPL, 0;
	add.u64 	%rd3, %SPL, 16;
	mov.u32 	%r63, %ntid.x;
	mov.u32 	%r64, %ctaid.x;
	mov.u32 	%r65, %tid.x;
	mad.lo.s32 	%r1, %r63, %r64, %r65;
	st.local.v2.u32 	[%rd2], {%r1, %r61};
	st.local.u32 	[%rd2+8], %r62;
	mov.u64 	%rd16, $str;
	cvta.global.u64 	%rd17, %rd16;
	{ // callseq 0, 0
	.param .b64 param0;
	st.param.b64 	[param0], %rd17;
	.param .b64 param1;
	st.param.b64 	[param1], %rd14;
	.param .b32 retval0;
	call.uni (retval0), 
	vprintf, 
	(
	param0, 
	param1
	);
	ld.param.b32 	%r66, [retval0];
	} // callseq 0
	sub.s32 	%r256, 600, %r61;
	setp.ge.s32 	%p1, %r1, %r256;
	@%p1 bra 	$L__BB0_35;
	setp.lt.s32 	%p2, %r61, 1;
	@%p2 bra 	$L__BB0_32;
	and.b32  	%r3, %r61, 15;
	setp.lt.u32 	%p5, %r61, 16;
	mov.b32 	%r252, 0;
	@%p5 bra 	$L__BB0_5;
	and.b32  	%r252, %r61, 2147483632;
	mov.b32 	%r250, 0;
$L__BB0_4:
	.pragma "nounroll";
	add.s32 	%r78, %r250, %r1;
	mul.wide.s32 	%rd21, %r78, 4;
	add.s64 	%rd22, %rd1, %rd21;
	ld.global.u32 	%r79, [%rd22];
	mul.wide.u32 	%rd23, %r250, 4;
	add.s64 	%rd24, %rd3, %rd23;
	ld.global.u32 	%r80, [%rd22+4];
	ld.global.u32 	%r81, [%rd22+8];
	ld.global.u32 	%r82, [%rd22+12];
	st.local.v4.u32 	[%rd24], {%r79, %r80, %r81, %r82};
	ld.global.u32 	%r83, [%rd22+16];
	ld.global.u32 	%r84, [%rd22+20];
	ld.global.u32 	%r85, [%rd22+24];
	ld.global.u32 	%r86, [%rd22+28];
	st.local.v4.u32 	[%rd24+16], {%r83, %r84, %r85, %r86};
	ld.global.u32 	%r87, [%rd22+32];
	ld.global.u32 	%r88, [%rd22+36];
	ld.global.u32 	%r89, [%rd22+40];
	ld.global.u32 	%r90, [%rd22+44];
	st.local.v4.u32 	[%rd24+32], {%r87, %r88, %r89, %r90};
	ld.global.u32 	%r91, [%rd22+48];
	ld.global.u32 	%r92, [%rd22+52];
	ld.global.u32 	%r93, [%rd22+56];
	ld.global.u32 	%r94, [%rd22+60];
	st.local.v4.u32 	[%rd24+48], {%r91, %r92, %r93, %r94};
	add.s32 	%r250, %r250, 16;
	setp.ne.s32 	%p6, %r250, %r252;
	@%p6 bra 	$L__BB0_4;
$L__BB0_5:
	setp.eq.s32 	%p7, %r3, 0;
	@%p7 bra 	$L__BB0_14;
	and.b32  	%r8, %r61, 7;
	setp.lt.u32 	%p8, %r3, 8;
	@%p8 bra 	$L__BB0_8;
	add.s32 	%r95, %r252, %r1;
	mul.wide.s32 	%rd25, %r95, 4;
	add.s64 	%rd26, %rd1, %rd25;
	ld.global.u32 	%r96, [%rd26];
	mul.wide.u32 	%rd27, %r252, 4;
	add.s64 	%rd28, %rd3, %rd27;
	st.local.u32 	[%rd28], %r96;
	ld.global.u32 	%r97, [%rd26+4];
	st.local.u32 	[%rd28+4], %r97;
	ld.global.u32 	%r98, [%rd26+8];
	st.local.u32 	[%rd28+8], %r98;
	ld.global.u32 	%r99, [%rd26+12];
	st.local.u32 	[%rd28+12], %r99;
	ld.global.u32 	%r100, [%rd26+16];
	st.local.u32 	[%rd28+16], %r100;
	ld.global.u32 	%r101, [%rd26+20];
	st.local.u32 	[%rd28+20], %r101;
	ld.global.u32 	%r102, [%rd26+24];
	st.local.u32 	[%rd28+24], %r102;
	ld.global.u32 	%r103, [%rd26+28];
	st.local.u32 	[%rd28+28], %r103;
	add.s32 	%r252, %r252, 8;
$L__BB0_8:
	setp.eq.s32 	%p9, %r8, 0;
	@%p9 bra 	$L__BB0_14;
	and.b32  	%r11, %r61, 3;
	setp.lt.u32 	%p10, %r8, 4;
	@%p10 bra 	$L__BB0_11;
	add.s32 	%r104, %r252, %r1;
	mul.wide.s32 	%rd29, %r104, 4;
	add.s64 	%rd30, %rd1, %rd29;
	ld.global.u32 	%r105, [%rd30];
	mul.wide.u32 	%rd31, %r252, 4;
	add.s64 	%rd32, %rd3, %rd31;
	st.local.u32 	[%rd32], %r105;
	ld.global.u32 	%r106, [%rd30+4];
	st.local.u32 	[%rd32+4], %r106;
	ld.global.u32 	%r107, [%rd30+8];
	st.local.u32 	[%rd32+8], %r107;
	ld.global.u32 	%r108, [%rd30+12];
	st.local.u32 	[%rd32+12], %r108;
	add.s32 	%r252, %r252, 4;
$L__BB0_11:
	setp.eq.s32 	%p11, %r11, 0;
	@%p11 bra 	$L__BB0_14;
	mov.b32 	%r255, 0;
$L__BB0_13:
	.pragma "nounroll";
	add.s32 	%r110, %r252, %r1;
	mul.wide.s32 	%rd33, %r110, 4;
	add.s64 	%rd34, %rd1, %rd33;
	ld.global.u32 	%r111, [%rd34];
	mul.wide.u32 	%rd35, %r252, 4;
	add.s64 	%rd36, %rd3, %rd35;
	st.local.u32 	[%rd36], %r111;
	add.s32 	%r252, %r252, 1;
	add.s32 	%r255, %r255, 1;
	setp.ne.s32 	%p12, %r255, %r11;
	@%p12 bra 	$L__BB0_13;
$L__BB0_14:
	ld.global.u32 	%r113, [%rd1+4];
	st.local.u32 	[%rd2], %r113;
	mov.u64 	%rd37, $str$1;
	cvta.global.u64 	%rd38, %rd37;
	{ // callseq 2, 0
	.param .b64 param0;
	st.param.b64 	[param0], %rd38;
	.param .b64 param1;
	st.param.b64 	[param1], %rd14;
	.param .b32 retval0;
	call.uni (retval0), 
	vprintf, 
	(
	param0, 
	param1
	);
	ld.param.b32 	%r114, [retval0];
	} // callseq 2
	and.b32  	%r18, %r61, 7;
	and.b32  	%r19, %r61, 2147483632;
	and.b32  	%r20, %r61, 3;
	mov.b32 	%r257, 0;
	mov.u32 	%r258, %r257;
$L__BB0_15:
	mul.lo.s32 	%r260, %r257, 600;
	sub.s32 	%r25, %r260, %r61;
	add.s32 	%r117, %r25, 600;
	setp.ge.s32 	%p13, %r260, %r117;
	mov.b32 	%r261, 999;
	@%p13 bra 	$L__BB0_31;
	mov.b32 	%r261, 999;
$L__BB0_17:
	setp.lt.u32 	%p14, %r61, 16;
	mov.b32 	%r268, 0;
	mov.u32 	%r273, %r268;
	@%p14 bra 	$L__BB0_20;
	and.b32  	%r122, %r61, 2147483632;
	neg.s32 	%r262, %r122;
	add.s64 	%rd70, %rd3, 32;
	mul.wide.u32 	%rd40, %r260, 4;
	add.s64 	%rd41, %rd1, %rd40;
	add.s64 	%rd69, %rd41, 32;
	mov.b32 	%r273, 0;
$L__BB0_19:
	.pragma "nounroll";
	ld.local.v4.u32 	{%r123, %r124, %r125, %r126}, [%rd70+-32];
	ld.global.u32 	%r127, [%rd69+-32];
	setp.ne.s32 	%p15, %r123, %r127;
	selp.u32 	%r128, 1, 0, %p15;
	add.s32 	%r129, %r273, %r128;
	ld.global.u32 	%r130, [%rd69+-28];
	setp.ne.s32 	%p16, %r124, %r130;
	selp.u32 	%r131, 1, 0, %p16;
	add.s32 	%r132, %r129, %r131;
	ld.global.u32 	%r133, [%rd69+-24];
	setp.ne.s32 	%p17, %r125, %r133;
	selp.u32 	%r134, 1, 0, %p17;
	add.s32 	%r135, %r132, %r134;
	ld.global.u32 	%r136, [%rd69+-20];
	setp.ne.s32 	%p18, %r126, %r136;
	selp.u32 	%r137, 1, 0, %p18;
	add.s32 	%r138, %r135, %r137;
	ld.local.v4.u32 	{%r139, %r140, %r141, %r142}, [%rd70+-16];
	ld.global.u32 	%r143, [%rd69+-16];
	setp.ne.s32 	%p19, %r139, %r143;
	selp.u32 	%r144, 1, 0, %p19;
	add.s32 	%r145, %r138, %r144;
	ld.global.u32 	%r146, [%rd69+-12];
	setp.ne.s32 	%p20, %r140, %r146;
	selp.u32 	%r147, 1, 0, %p20;
	add.s32 	%r148, %r145, %r147;
	ld.global.u32 	%r149, [%rd69+-8];
	setp.ne.s32 	%p21, %r141, %r149;
	selp.u32 	%r150, 1, 0, %p21;
	add.s32 	%r151, %r148, %r150;
	ld.global.u32 	%r152, [%rd69+-4];
	setp.ne.s32 	%p22, %r142, %r152;
	selp.u32 	%r153, 1, 0, %p22;
	add.s32 	%r154, %r151, %r153;
	ld.local.v4.u32 	{%r155, %r156, %r157, %r158}, [%rd70];
	ld.global.u32 	%r159, [%rd69];
	setp.ne.s32 	%p23, %r155, %r159;
	selp.u32 	%r160, 1, 0, %p23;
	add.s32 	%r161, %r154, %r160;
	ld.global.u32 	%r162, [%rd69+4];
	setp.ne.s32 	%p24, %r156, %r162;
	selp.u32 	%r163, 1, 0, %p24;
	add.s32 	%r164, %r161, %r163;
	ld.global.u32 	%r165, [%rd69+8];
	setp.ne.s32 	%p25, %r157, %r165;
	selp.u32 	%r166, 1, 0, %p25;
	add.s32 	%r167, %r164, %r166;
	ld.global.u32 	%r168, [%rd69+12];
	setp.ne.s32 	%p26, %r158, %r168;
	selp.u32 	%r169, 1, 0, %p26;
	add.s32 	%r170, %r167, %r169;
	ld.local.v4.u32 	{%r171, %r172, %r173, %r174}, [%rd70+16];
	ld.global.u32 	%r175, [%rd69+16];
	setp.ne.s32 	%p27, %r171, %r175;
	selp.u32 	%r176, 1, 0, %p27;
	add.s32 	%r177, %r170, %r176;
	ld.global.u32 	%r178, [%rd69+20];
	setp.ne.s32 	%p28, %r172, %r178;
	selp.u32 	%r179, 1, 0, %p28;
	add.s32 	%r180, %r177, %r179;
	ld.global.u32 	%r181, [%rd69+24];
	setp.ne.s32 	%p29, %r173, %r181;
	selp.u32 	%r182, 1, 0, %p29;
	add.s32 	%r183, %r180, %r182;
	ld.global.u32 	%r184, [%rd69+28];
	setp.ne.s32 	%p30, %r174, %r184;
	selp.u32 	%r185, 1, 0, %p30;
	add.s32 	%r273, %r183, %r185;
	add.s32 	%r262, %r262, 16;
	add.s64 	%rd70, %rd70, 64;
	add.s64 	%rd69, %rd69, 64;
	setp.ne.s32 	%p31, %r262, 0;
	mov.u32 	%r268, %r19;
	@%p31 bra 	$L__BB0_19;
$L__BB0_20:
	setp.eq.s32 	%p32, %r3, 0;
	@%p32 bra 	$L__BB0_30;
	add.s32 	%r187, %r3, -1;
	setp.lt.u32 	%p33, %r187, 7;
	@%p33 bra 	$L__BB0_23;
	cvt.u64.u32 	%rd42, %r268;
	mul.wide.u32 	%rd43, %r268, 4;
	add.s64 	%rd44, %rd3, %rd43;
	ld.local.u32 	%r188, [%rd44];
	add.s32 	%r189, %r268, %r260;
	mul.wide.u32 	%rd45, %r189, 4;
	add.s64 	%rd46, %rd1, %rd45;
	ld.global.u32 	%r190, [%rd46];
	setp.ne.s32 	%p34, %r188, %r190;
	selp.u32 	%r191, 1, 0, %p34;
	add.s32 	%r192, %r273, %r191;
	ld.local.u32 	%r193, [%rd44+4];
	cvt.u64.u32 	%rd47, %r260;
	add.s64 	%rd48, %rd42, %rd47;
	shl.b64 	%rd49, %rd48, 2;
	add.s64 	%rd50, %rd1, %rd49;
	ld.global.u32 	%r194, [%rd50+4];
	setp.ne.s32 	%p35, %r193, %r194;
	selp.u32 	%r195, 1, 0, %p35;
	add.s32 	%r196, %r192, %r195;
	ld.local.u32 	%r197, [%rd44+8];
	ld.global.u32 	%r198, [%rd50+8];
	setp.ne.s32 	%p36, %r197, %r198;
	selp.u32 	%r199, 1, 0, %p36;
	add.s32 	%r200, %r196, %r199;
	ld.local.u32 	%r201, [%rd44+12];
	ld.global.u32 	%r202, [%rd50+12];
	setp.ne.s32 	%p37, %r201, %r202;
	selp.u32 	%r203, 1, 0, %p37;
	add.s32 	%r204, %r200, %r203;
	ld.local.u32 	%r205, [%rd44+16];
	ld.global.u32 	%r206, [%rd50+16];
	setp.ne.s32 	%p38, %r205, %r206;
	selp.u32 	%r207, 1, 0, %p38;
	add.s32 	%r208, %r204, %r207;
	ld.local.u32 	%r209, [%rd44+20];
	ld.global.u32 	%r210, [%rd50+20];
	setp.ne.s32 	%p39, %r209, %r210;
	selp.u32 	%r211, 1, 0, %p39;
	add.s32 	%r212, %r208, %r211;
	ld.local.u32 	%r213, [%rd44+24];
	ld.global.u32 	%r214, [%rd50+24];
	setp.ne.s32 	%p40, %r213, %r214;
	selp.u32 	%r215, 1, 0, %p40;
	add.s32 	%r216, %r212, %r215;
	ld.local.u32 	%r217, [%rd44+28];
	ld.global.u32 	%r218, [%rd50+28];
	setp.ne.s32 	%p41, %r217, %r218;
	selp.u32 	%r219, 1, 0, %p41;
	add.s32 	%r273, %r216, %r219;
	add.s32 	%r268, %r268, 8;
$L__BB0_23:
	setp.eq.s32 	%p42, %r18, 0;
	@%p42 bra 	$L__BB0_30;
	add.s32 	%r221, %r18, -1;
	setp.lt.u32 	%p43, %r221, 3;
	@%p43 bra 	$L__BB0_26;
	cvt.u64.u32 	%rd51, %r268;
	mul.wide.u32 	%rd52, %r268, 4;
	add.s64 	%rd53, %rd3, %rd52;
	ld.local.u32 	%r222, [%rd53];
	add.s32 	%r223, %r268, %r260;
	mul.wide.u32 	%rd54, %r223, 4;
	add.s64 	%rd55, %rd1, %rd54;
	ld.global.u32 	%r224, [%rd55];
	setp.ne.s32 	%p44, %r222, %r224;
	selp.u32 	%r225, 1, 0, %p44;
	add.s32 	%r226, %r273, %r225;
	ld.local.u32 	%r227, [%rd53+4];
	cvt.u64.u32 	%rd56, %r260;
	add.s64 	%rd57, %rd51, %rd56;
	shl.b64 	%rd58, %rd57, 2;
	add.s64 	%rd59, %rd1, %rd58;
	ld.global.u32 	%r228, [%rd59+4];
	setp.ne.s32 	%p45, %r227, %r228;
	selp.u32 	%r229, 1, 0, %p45;
	add.s32 	%r230, %r226, %r229;
	ld.local.u32 	%r231, [%rd53+8];
	ld.global.u32 	%r232, [%rd59+8];
	setp.ne.s32 	%p46, %r231, %r232;
	selp.u32 	%r233, 1, 0, %p46;
	add.s32 	%r234, %r230, %r233;
	ld.local.u32 	%r235, [%rd53+12];
	ld.global.u32 	%r236, [%rd59+12];
	setp.ne.s32 	%p47, %r235, %r236;
	selp.u32 	%r237, 1, 0, %p47;
	add.s32 	%r273, %r234, %r237;
	add.s32 	%r268, %r268, 4;
$L__BB0_26:
	setp.eq.s32 	%p48, %r20, 0;
	@%p48 bra 	$L__BB0_30;
	setp.eq.s32 	%p49, %r20, 1;
	cvt.u64.u32 	%rd10, %r268;
	mul.wide.u32 	%rd60, %r268, 4;
	add.s64 	%rd11, %rd3, %rd60;
	ld.local.u32 	%r238, [%rd11];
	add.s32 	%r239, %r268, %r260;
	mul.wide.u32 	%rd61, %r239, 4;
	add.s64 	%rd62, %rd1, %rd61;
	ld.global.u32 	%r240, [%rd62];
	setp.ne.s32 	%p50, %r238, %r240;
	selp.u32 	%r241, 1, 0, %p50;
	add.s32 	%r273, %r273, %r241;
	@%p49 bra 	$L__BB0_30;
	setp.eq.s32 	%p51, %r20, 2;
	ld.local.u32 	%r242, [%rd11+4];
	cvt.u64.u32 	%rd63, %r260;
	add.s64 	%rd64, %rd10, %rd63;
	shl.b64 	%rd65, %rd64, 2;
	add.s64 	%rd12, %rd1, %rd65;
	ld.global.u32 	%r243, [%rd12+4];
	setp.ne.s32 	%p52, %r242, %r243;
	selp.u32 	%r244, 1, 0, %p52;
	add.s32 	%r273, %r273, %r244;
	@%p51 bra 	$L__BB0_30;
	ld.local.u32 	%r245, [%rd11+8];
	ld.global.u32 	%r246, [%rd12+8];
	setp.ne.s32 	%p53, %r245, %r246;
	selp.u32 	%r247, 1, 0, %p53;
	add.s32 	%r273, %r273, %r247;
$L__BB0_30:
	min.s32 	%r261, %r273, %r261;
	add.s32 	%r260, %r260, 1;
	setp.eq.s32 	%p54, %r260, %r256;
	@%p54 bra 	$L__BB0_31;
	bra.uni 	$L__BB0_17;
$L__BB0_31:
	add.s32 	%r258, %r261, %r258;
	add.s32 	%r257, %r257, 1;
	add.s32 	%r256, %r25, 1200;
	setp.eq.s32 	%p55, %r257, 20;
	@%p55 bra 	$L__BB0_34;
	bra.uni 	$L__BB0_15;
$L__BB0_32:
	ld.global.u32 	%r69, [%rd1+4];
	st.local.u32 	[%rd2], %r69;
	mov.u64 	%rd18, $str$1;
	cvta.global.u64 	%rd19, %rd18;
	{ // callseq 1, 0
	.param .b64 param0;
	st.param.b64 	[param0], %rd19;
	.param .b64 param1;
	st.param.b64 	[param1], %rd14;
	.param .b32 retval0;
	call.uni (retval0), 
	vprintf, 
	(
	param0, 
	param1
	);
	ld.param.b32 	%r70, [retval0];
	} // callseq 1
	mov.b32 	%r274, 0;
	mov.u32 	%r258, %r274;
$L__BB0_33:
	mul.lo.s32 	%r72, %r274, 600;
	sub.s32 	%r73, %r72, %r61;
	add.s32 	%r74, %r73, 600;
	setp.lt.s32 	%p3, %r72, %r74;
	selp.b32 	%r75, 0, 999, %p3;
	add.s32 	%r258, %r75, %r258;
	add.s32 	%r274, %r274, 1;
	setp.ne.s32 	%p4, %r274, 20;
	@%p4 bra 	$L__BB0_33;
$L__BB0_34:
	st.local.u32 	[%rd2], %r258;
	mov.u64 	%rd66, $str$2;
	cvta.global.u64 	%rd67, %rd66;
	{ // callseq 3, 0
	.param .b64 param0;
	st.param.b64 	[param0], %rd67;
	.param .b64 param1;
	st.param.b64 	[param1], %rd14;
	.param .b32 retval0;
	call.uni (retval0), 
	vprintf, 
	(
	param0, 
	param1
	);
	ld.param.b32 	%r248, [retval0];
	} // callseq 3
$L__BB0_35:
	ret;

}


// ===== COMPILED SASS (sm_100) =====

	.target	sm_100

	.elftype	@"ET_EXEC"


//--------------------- .note.nv.tkinfo           --------------------------
	.section	.note.nv.tkinfo,"",@"SHT_NOTE"
	.sectionflags	@"SHF_NOTE_NV_TKINFO"
	.tkinfo
        /*0018*/ 	.word	0x00000002
        /*0030*/ 	.string	""
        /*0030*/ 	.string	"ptxas"
        /*0030*/ 	.string	"Cuda compilation tools, release 13.0, V13.0.88"
        /*0030*/ 	.string	"Build cuda_13.0.r13.0/compiler.36424714_0"
        /*0030*/ 	.string	"-arch sm_100 -m 64 "



//--------------------- .note.nv.cuinfo           --------------------------
	.section	.note.nv.cuinfo,"",@"SHT_NOTE"
	.sectionflags	@"SHF_NOTE_NV_CUINFO"
        /*0018*/ 	.short	0x0002
        /*001a*/ 	.short	0x0064
        /*001c*/ 	.short	0x0082
	.zero		2


//--------------------- .nv.info                  --------------------------
	.section	.nv.info,"",@"SHT_CUDA_INFO"
	.align	4


	//----- nvinfo : EIATTR_REGCOUNT
	.align		4
        /*0000*/ 	.byte	0x04, 0x2f
        /*0002*/ 	.short	(.L_4 - .L_3)
	.align		4
.L_3:
        /*0004*/ 	.word	index@(_Z15patternBarchingPKiii)
        /*0008*/ 	.word	0x0000001f


	//----- nvinfo : EIATTR_FRAME_SIZE
	.align		4
.L_4:
        /*000c*/ 	.byte	0x04, 0x11
        /*000e*/ 	.short	(.L_6 - .L_5)
	.align		4
.L_5:
        /*0010*/ 	.word	index@(_Z15patternBarchingPKiii)
        /*0014*/ 	.word	0x000000b0


	//----- nvinfo : EIATTR_MIN_STACK_SIZE
	.align		4
.L_6:
        /*0018*/ 	.byte	0x04, 0x12
        /*001a*/ 	.short	(.L_8 - .L_7)
	.align		4
.L_7:
        /*001c*/ 	.word	index@(_Z15patternBarchingPKiii)
        /*0020*/ 	.word	0x000000b0
.L_8:


//--------------------- .nv.compat                --------------------------
	.section	.nv.compat,"",@"SHT_CUDA_COMPAT_INFO"
	.align	4
        /*0000*/ 	.byte	0x02, 0x09, 0x00, 0x00, 0x02, 0x02, 0x01, 0x00, 0x02, 0x05, 0x05, 0x00, 0x03, 0x07, 0x01, 0x01
        /*0010*/ 	.byte	0x02, 0x03, 0x00, 0x00, 0x02, 0x06, 0x01, 0x00, 0x04, 0x0b, 0x08, 0x00, 0x09, 0x00, 0x00, 0x00
        /*0020*/ 	.byte	0x00, 0x00, 0x00, 0x00


//--------------------- .nv.info._Z15patternBarchingPKiii --------------------------
	.section	.nv.info._Z15patternBarchingPKiii,"",@"SHT_CUDA_INFO"
	.sectionflags	@""
	.align	4


	//----- nvinfo : EIATTR_CUDA_API_VERSION
	.align		4
        /*0000*/ 	.byte	0x04, 0x37
        /*0002*/ 	.short	(.L_10 - .L_9)
.L_9:
        /*0004*/ 	.word	0x00000082


	//----- nvinfo : EIATTR_KPARAM_INFO
	.align		4
.L_10:
        /*0008*/ 	.byte	0x04, 0x17
        /*000a*/ 	.short	(.L_12 - .L_11)
.L_11:
        /*000c*/ 	.word	0x00000000
        /*0010*/ 	.short	0x0002
        /*0012*/ 	.short	0x000c
        /*0014*/ 	.byte	0x00, 0xf0, 0x11, 0x00


	//----- nvinfo : EIATTR_KPARAM_INFO
	.align		4
.L_12:
        /*0018*/ 	.byte	0x04, 0x17
        /*001a*/ 	.short	(.L_14 - .L_13)
.L_13:
        /*001c*/ 	.word	0x00000000
        /*0020*/ 	.short	0x0001
        /*0022*/ 	.short	0x0008
        /*0024*/ 	.byte	0x00, 0xf0, 0x11, 0x00


	//----- nvinfo : EIATTR_KPARAM_INFO
	.align		4
.L_14:
        /*0028*/ 	.byte	0x04, 0x17
        /*002a*/ 	.short	(.L_16 - .L_15)
.L_15:
        /*002c*/ 	.word	0x00000000
        /*0030*/ 	.short	0x0000
        /*0032*/ 	.short	0x0000
        /*0034*/ 	.byte	0x00, 0xf5, 0x21, 0x00


	//----- nvinfo : EIATTR_SPARSE_MMA_MASK
	.align		4
.L_16:
        /*0038*/ 	.byte	0x03, 0x50
        /*003a*/ 	.short	0x0000


	//----- nvinfo : EIATTR_MAXREG_COUNT
	.align		4
        /*003c*/ 	.byte	0x03, 0x1b
        /*003e*/ 	.short	0x00ff


	//----- nvinfo : EIATTR_EXTERNS
	.align		4
        /*0040*/ 	.byte	0x04, 0x0f
        /*0042*/ 	.short	(.L_18 - .L_17)


	//   ....[0]....
	.align		4
.L_17:
        /*0044*/ 	.word	index@(vprintf)


	//----- nvinfo : EIATTR_MERCURY_ISA_VERSION
	.align		4
.L_18:
        /*0048*/ 	.byte	0x03, 0x5f
        /*004a*/ 	.short	0x0101


	//----- nvinfo : EIATTR_VRC_CTA_INIT_COUNT
	.align		4
        /*004c*/ 	.byte	0x02, 0x4a
	.zero		1
	.zero		1


	//----- nvinfo : EIATTR_SYSCALL_OFFSETS
	.align		4
        /*0050*/ 	.byte	0x04, 0x46
        /*0052*/ 	.short	(.L_20 - .L_19)


	//   ....[0]....
.L_19:
        /*0054*/ 	.word	0x00000160


	//   ....[1]....
        /*0058*/ 	.word	0x00000bc0


	//   ....[2]....
        /*005c*/ 	.word	0x00001c40


	//   ....[3]....
        /*0060*/ 	.word	0x00002200


	//----- nvinfo : EIATTR_EXIT_INSTR_OFFSETS
	.align		4
.L_20:
        /*0064*/ 	.byte	0x04, 0x1c
        /*0066*/ 	.short	(.L_22 - .L_21)


	//   ....[0]....
.L_21:
        /*0068*/ 	.word	0x000001a0


	//   ....[1]....
        /*006c*/ 	.word	0x00002210


	//----- nvinfo : EIATTR_CRS_STACK_SIZE
	.align		4
.L_22:
        /*0070*/ 	.byte	0x04, 0x1e
        /*0072*/ 	.short	(.L_24 - .L_23)
.L_23:
        /*0074*/ 	.word	0x00000000


	//----- nvinfo : EIATTR_CBANK_PARAM_SIZE
	.align		4
.L_24:
        /*0078*/ 	.byte	0x03, 0x19
        /*007a*/ 	.short	0x0010


	//----- nvinfo : EIATTR_PARAM_CBANK
	.align		4
        /*007c*/ 	.byte	0x04, 0x0a
        /*007e*/ 	.short	(.L_26 - .L_25)
	.align		4
.L_25:
        /*0080*/ 	.word	index@(.nv.constant0._Z15patternBarchingPKiii)
        /*0084*/ 	.short	0x0380
        /*0086*/ 	.short	0x0010


	//----- nvinfo : EIATTR_SW_WAR
	.align		4
.L_26:
        /*0088*/ 	.byte	0x04, 0x36
        /*008a*/ 	.short	(.L_28 - .L_27)
.L_27:
        /*008c*/ 	.word	0x00000008
.L_28:


//--------------------- .nv.callgraph             --------------------------
	.section	.nv.callgraph,"",@"SHT_CUDA_CALLGRAPH"
	.align	4
	.sectionentsize	8
	.align		4
        /*0000*/ 	.word	0x00000000
	.align		4
        /*0004*/ 	.word	0xffffffff
	.align		4
        /*0008*/ 	.word	index@(_Z15patternBarchingPKiii)
	.align		4
        /*000c*/ 	.word	index@(vprintf)
	.align		4
        /*0010*/ 	.word	0x00000000
	.align		4
        /*0014*/ 	.word	0xfffffffe
	.align		4
        /*0018*/ 	.word	0x00000000
	.align		4
        /*001c*/ 	.word	0xfffffffd
	.align		4
        /*0020*/ 	.word	0x00000000
	.align		4
        /*0024*/ 	.word	0xfffffffc


//--------------------- .nv.constant4             --------------------------
	.section	.nv.constant4,"a",@progbits
	.align	8
	.align		8
.nv.constant4:
        /*0000*/ 	.dword	vprintf
	.align		8
        /*0008*/ 	.dword	$str
	.align		8
        /*0010*/ 	.dword	$str$1
	.align		8
        /*0018*/ 	.dword	$str$2


//--------------------- .text._Z15patternBarchingPKiii --------------------------
	.section	.text._Z15patternBarchingPKiii,"ax",@progbits
	.align	128
        .global         _Z15patternBarchingPKiii
        .type           _Z15patternBarchingPKiii,@function
        .size           _Z15patternBarchingPKiii,(.L_x_26 - _Z15patternBarchingPKiii)
        .other          _Z15patternBarchingPKiii,@"STO_CUDA_ENTRY STV_DEFAULT"
_Z15patternBarchingPKiii:
.text._Z15patternBarchingPKiii:
[----:B------:R-:W0:Y:S01]  /*0000*/  LDC R1, c[0x0][0x37c] ;  /* 0x0000df00ff017b82 */ /* 0x000e220000000800 */
[----:B------:R-:W1:Y:S07]  /*0010*/  S2R R2, SR_CTAID.X ;  /* 0x0000000000027919 */ /* 0x000e6e0000002500 */
[----:B------:R-:W2:Y:S01]  /*0020*/  LDC.64 R10, c[0x0][0x388] ;  /* 0x0000e200ff0a7b82 */ /* 0x000ea20000000a00 */
[----:B------:R-:W3:Y:S01]  /*0030*/  LDCU UR5, c[0x0][0x2fc] ;  /* 0x00005f80ff0577ac */ /* 0x000ee20008000800 */
[----:B0-----:R-:W-:Y:S01]  /*0040*/  VIADD R1, R1, 0xffffff50 ;  /* 0xffffff5001017836 */ /* 0x001fe20000000000 */
[----:B------:R-:W1:Y:S01]  /*0050*/  S2R R5, SR_TID.X ;  /* 0x0000000000057919 */ /* 0x000e620000002100 */
[----:B------:R-:W-:Y:S01]  /*0060*/  MOV R0, 0x0 ;  /* 0x0000000000007802 */ /* 0x000fe20000000f00 */
[----:B------:R-:W1:Y:S03]  /*0070*/  LDCU UR6, c[0x0][0x360] ;  /* 0x00006c00ff0677ac */ /* 0x000e660008000800 */
[----:B------:R0:W4:Y:S01]  /*0080*/  LDC.64 R8, c[0x4][R0] ;  /* 0x0100000000087b82 */ /* 0x0001220000000a00 */
[----:B------:R-:W5:Y:S01]  /*0090*/  LDCU UR4, c[0x0][0x2f8] ;  /* 0x00005f00ff0477ac */ /* 0x000f620008000800 */
[----:B--2---:R-:W-:Y:S01]  /*00a0*/  IMAD.MOV.U32 R3, RZ, RZ, R10 ;  /* 0x000000ffff037224 */ /* 0x004fe200078e000a */
[----:B------:R0:W-:Y:S01]  /*00b0*/  STL [R1+0x8], R11 ;  /* 0x0000080b01007387 */ /* 0x0001e20000100800 */
[----:B-----5:R-:W-:-:S05]  /*00c0*/  IADD3 R18, P0, PT, R1, UR4, RZ ;  /* 0x0000000401127c10 */ /* 0x020fca000ff1e0ff */
[----:B---3--:R-:W-:Y:S02]  /*00d0*/  IMAD.X R16, RZ, RZ, UR5, P0 ;  /* 0x00000005ff107e24 */ /* 0x008fe400080e06ff */
[----:B------:R-:W-:Y:S02]  /*00e0*/  IMAD.MOV.U32 R6, RZ, RZ, R18 ;  /* 0x000000ffff067224 */ /* 0x000fe400078e0012 */
[----:B-1----:R-:W-:Y:S01]  /*00f0*/  IMAD R2, R2, UR6, R5 ;  /* 0x0000000602027c24 */ /* 0x002fe2000f8e0205 */
[----:B------:R-:W1:Y:S01]  /*0100*/  LDCU.64 UR6, c[0x4][0x8] ;  /* 0x01000100ff0677ac */ /* 0x000e620008000a00 */
[----:B------:R-:W-:-:S03]  /*0110*/  IMAD.MOV.U32 R7, RZ, RZ, R16 ;  /* 0x000000ffff077224 */ /* 0x000fc600078e0010 */
[----:B------:R0:W-:Y:S01]  /*0120*/  STL.64 [R1], R2 ;  /* 0x0000000201007387 */ /* 0x0001e20000100a00 */
[----:B-1----:R-:W-:Y:S02]  /*0130*/  IMAD.U32 R4, RZ, RZ, UR6 ;  /* 0x00000006ff047e24 */ /* 0x002fe4000f8e00ff */
[----:B0---4-:R-:W-:-:S07]  /*0140*/  IMAD.U32 R5, RZ, RZ, UR7 ;  /* 0x00000007ff057e24 */ /* 0x011fce000f8e00ff */
[----:B------:R-:W-:-:S07]  /*0150*/  LEPC R20, `(.L_x_0) ;  /* 0x000000001014794e */ /* 0x000fce0000000000 */
[----:B------:R-:W-:Y:S05]  /*0160*/  CALL.ABS.NOINC R8 ;  /* 0x0000000008007343 */ /* 0x000fea0003c00000 */
.L_x_0:
[----:B------:R-:W0:Y:S02]  /*0170*/  LDC R0, c[0x0][0x388] ;  /* 0x0000e200ff007b82 */ /* 0x000e240000000800 */
[----:B0-----:R-:W-:-:S04]  /*0180*/  IADD3 R22, PT, PT, -R0, 0x258, RZ ;  /* 0x0000025800167810 */ /* 0x001fc80007ffe1ff */
[----:B------:R-:W-:-:S13]  /*0190*/  ISETP.GE.AND P0, PT, R2, R22, PT ;  /* 0x000000160200720c */ /* 0x000fda0003f06270 */
[----:B------:R-:W-:Y:S05]  /*01a0*/  @P0 EXIT ;  /* 0x000000000000094d */ /* 0x000fea0003800000 */
[----:B------:R-:W0:Y:S01]  /*01b0*/  LDC.64 R24, c[0x0][0x358] ;  /* 0x0000d600ff187b82 */ /* 0x000e220000000a00 */
[----:B------:R-:W-:-:S13]  /*01c0*/  ISETP.GE.AND P0, PT, R0, 0x1, PT ;  /* 0x000000010000780c */ /* 0x000fda0003f06270 */
[----:B------:R-:W-:Y:S05]  /*01d0*/  @!P0 BRA `(.L_x_1) ;  /* 0x0000001800648947 */ /* 0x000fea0003800000 */
[C---:B------:R-:W-:Y:S01]  /*01e0*/  ISETP.GE.U32.AND P0, PT, R0.reuse, 0x10, PT ;  /* 0x000000100000780c */ /* 0x040fe20003f06070 */
[----:B------:R-:W-:Y:S01]  /*01f0*/  IMAD.MOV.U32 R3, RZ, RZ, RZ ;  /* 0x000000ffff037224 */ /* 0x000fe200078e00ff */
[----:B------:R-:W-:Y:S01]  /*0200*/  LOP3.LUT R19, R0, 0xf, RZ, 0xc0, !PT ;  /* 0x0000000f00137812 */ /* 0x000fe200078ec0ff */
[----:B------:R-:W-:-:S03]  /*0210*/  VIADD R17, R1, 0x10 ;  /* 0x0000001001117836 */ /* 0x000fc60000000000 */
[----:B------:R-:W-:-:S07]  /*0220*/  ISETP.NE.AND P1, PT, R19, RZ, PT ;  /* 0x000000ff1300720c */ /* 0x000fce0003f25270 */
[----:B------:R-:W-:Y:S06]  /*0230*/  @!P0 BRA `(.L_x_2) ;  /* 0x0000000000dc8947 */ /* 0x000fec0003800000 */
[----:B------:R-:W-:Y:S01]  /*0240*/  BSSY.RECONVERGENT B0, `(.L_x_2) ;  /* 0x0000036000007945 */ /* 0x000fe20003800200 */
[----:B------:R-:W-:Y:S01]  /*0250*/  LOP3.LUT R3, R0, 0x7ffffff0, RZ, 0xc0, !PT ;  /* 0x7ffffff000037812 */ /* 0x000fe200078ec0ff */
[----:B------:R-:W-:-:S07]  /*0260*/  IMAD.MOV.U32 R20, RZ, RZ, RZ ;  /* 0x000000ffff147224 */ /* 0x000fce00078e00ff */
.L_x_3:
[----:B-1----:R-:W1:Y:S01]  /*0270*/  LDC.64 R26, c[0x0][0x380] ;  /* 0x0000e000ff1a7b82 */ /* 0x002e620000000a00 */
[----:B0-----:R-:W-:Y:S01]  /*0280*/  R2UR UR4, R24 ;  /* 0x00000000180472ca */ /* 0x001fe200000e0000 */
[----:B------:R-:W-:Y:S01]  /*0290*/  IMAD.IADD R5, R2, 0x1, R20 ;  /* 0x0000000102057824 */ /* 0x000fe200078e0214 */
[C---:B------:R-:W-:Y:S02]  /*02a0*/  R2UR UR5, R25.reuse ;  /* 0x00000000190572ca */ /* 0x040fe400000e0000 */
[C---:B------:R-:W-:Y:S02]  /*02b0*/  R2UR UR6, R24.reuse ;  /* 0x00000000180672ca */ /* 0x040fe400000e0000 */
[C---:B------:R-:W-:Y:S02]  /*02c0*/  R2UR UR7, R25.reuse ;  /* 0x00000000190772ca */ /* 0x040fe400000e0000 */
[----:B------:R-:W-:Y:S02]  /*02d0*/  R2UR UR8, R24 ;  /* 0x00000000180872ca */ /* 0x000fe400000e0000 */
[----:B------:R-:W-:-:S02]  /*02e0*/  R2UR UR9, R25 ;  /* 0x00000000190972ca */ /* 0x000fc400000e0000 */
[----:B------:R-:W-:Y:S02]  /*02f0*/  R2UR UR10, R24 ;  /* 0x00000000180a72ca */ /* 0x000fe400000e0000 */
[----:B------:R-:W-:Y:S01]  /*0300*/  R2UR UR11, R25 ;  /* 0x00000000190b72ca */ /* 0x000fe200000e0000 */
[----:B-1----:R-:W-:-:S05]  /*0310*/  IMAD.WIDE R26, R5, 0x4, R26 ;  /* 0x00000004051a7825 */ /* 0x002fca00078e021a */
[----:B------:R-:W2:Y:S04]  /*0320*/  LDG.E R4, desc[UR4][R26.64] ;  /* 0x000000041a047981 */ /* 0x000ea8000c1e1900 */
[----:B------:R-:W2:Y:S04]  /*0330*/  LDG.E R5, desc[UR6][R26.64+0x4] ;  /* 0x000004061a057981 */ /* 0x000ea8000c1e1900 */
[----:B------:R-:W2:Y:S04]  /*0340*/  LDG.E R6, desc[UR8][R26.64+0x8] ;  /* 0x000008081a067981 */ /* 0x000ea8000c1e1900 */
[----:B------:R-:W2:Y:S01]  /*0350*/  LDG.E R7, desc[UR10][R26.64+0xc] ;  /* 0x00000c0a1a077981 */ /* 0x000ea2000c1e1900 */
[----:B------:R-:W-:Y:S01]  /*0360*/  R2UR UR12, R24 ;  /* 0x00000000180c72ca */ /* 0x000fe200000e0000 */
[----:B------:R-:W-:Y:S01]  /*0370*/  IMAD R21, R20, 0x4, R17 ;  /* 0x0000000414157824 */ /* 0x000fe200078e0211 */
[----:B------:R-:W-:-:S02]  /*0380*/  R2UR UR13, R25 ;  /* 0x00000000190d72ca */ /* 0x000fc400000e0000 */
[C---:B------:R-:W-:Y:S02]  /*0390*/  R2UR UR14, R24.reuse ;  /* 0x00000000180e72ca */ /* 0x040fe400000e0000 */
[C---:B------:R-:W-:Y:S02]  /*03a0*/  R2UR UR15, R25.reuse ;  /* 0x00000000190f72ca */ /* 0x040fe400000e0000 */
[C---:B------:R-:W-:Y:S02]  /*03b0*/  R2UR UR16, R24.reuse ;  /* 0x00000000181072ca */ /* 0x040fe400000e0000 */
[C---:B------:R-:W-:Y:S02]  /*03c0*/  R2UR UR17, R25.reuse ;  /* 0x00000000191172ca */ /* 0x040fe400000e0000 */
[C---:B------:R-:W-:Y:S02]  /*03d0*/  R2UR UR18, R24.reuse ;  /* 0x00000000181272ca */ /* 0x040fe400000e0000 */
[----:B------:R-:W-:Y:S01]  /*03e0*/  R2UR UR19, R25 ;  /* 0x00000000191372ca */ /* 0x000fe200000e0000 */
[----:B------:R-:W3:Y:S01]  /*03f0*/  LDG.E R8, desc[UR12][R26.64+0x20] ;  /* 0x0000200c1a087981 */ /* 0x000ee2000c1e1900 */
[----:B------:R-:W-:-:S02]  /*0400*/  R2UR UR20, R24 ;  /* 0x00000000181472ca */ /* 0x000fc400000e0000 */
[C---:B------:R-:W-:Y:S01]  /*0410*/  R2UR UR21, R25.reuse ;  /* 0x00000000191572ca */ /* 0x040fe200000e0000 */
[----:B------:R-:W3:Y:S01]  /*0420*/  LDG.E R9, desc[UR14][R26.64+0x24] ;  /* 0x0000240e1a097981 */ /* 0x000ee2000c1e1900 */
[C---:B------:R-:W-:Y:S02]  /*0430*/  R2UR UR22, R24.reuse ;  /* 0x00000000181672ca */ /* 0x040fe400000e0000 */
[C---:B------:R-:W-:Y:S01]  /*0440*/  R2UR UR23, R25.reuse ;  /* 0x00000000191772ca */ /* 0x040fe200000e0000 */
[----:B------:R-:W3:Y:S01]  /*0450*/  LDG.E R10, desc[UR16][R26.64+0x28] ;  /* 0x000028101a0a7981 */ /* 0x000ee2000c1e1900 */
[C---:B------:R-:W-:Y:S02]  /*0460*/  R2UR UR24, R24.reuse ;  /* 0x00000000181872ca */ /* 0x040fe400000e0000 */
[----:B------:R-:W-:Y:S01]  /*0470*/  R2UR UR25, R25 ;  /* 0x00000000191972ca */ /* 0x000fe200000e0000 */
[----:B------:R-:W3:Y:S01]  /*0480*/  LDG.E R11, desc[UR18][R26.64+0x2c] ;  /* 0x00002c121a0b7981 */ /* 0x000ee2000c1e1900 */
[----:B------:R-:W-:-:S02]  /*0490*/  R2UR UR26, R24 ;  /* 0x00000000181a72ca */ /* 0x000fc400000e0000 */
[----:B------:R-:W-:Y:S01]  /*04a0*/  R2UR UR27, R25 ;  /* 0x00000000191b72ca */ /* 0x000fe200000e0000 */
[----:B------:R-:W4:Y:S04]  /*04b0*/  LDG.E R12, desc[UR20][R26.64+0x30] ;  /* 0x000030141a0c7981 */ /* 0x000f28000c1e1900 */
[----:B------:R-:W4:Y:S04]  /*04c0*/  LDG.E R13, desc[UR22][R26.64+0x34] ;  /* 0x000034161a0d7981 */ /* 0x000f28000c1e1900 */
[----:B------:R-:W4:Y:S04]  /*04d0*/  LDG.E R14, desc[UR24][R26.64+0x38] ;  /* 0x000038181a0e7981 */ /* 0x000f28000c1e1900 */
[----:B------:R-:W4:Y:S04]  /*04e0*/  LDG.E R15, desc[UR26][R26.64+0x3c] ;  /* 0x00003c1a1a0f7981 */ /* 0x000f28000c1e1900 */
[----:B--2---:R0:W-:Y:S04]  /*04f0*/  STL.128 [R21], R4 ;  /* 0x0000000415007387 */ /* 0x0041e80000100c00 */
[----:B0-----:R-:W2:Y:S04]  /*0500*/  LDG.E R4, desc[UR4][R26.64+0x10] ;  /* 0x000010041a047981 */ /* 0x001ea8000c1e1900 */
[----:B------:R-:W2:Y:S04]  /*0510*/  LDG.E R5, desc[UR6][R26.64+0x14] ;  /* 0x000014061a057981 */ /* 0x000ea8000c1e1900 */
[----:B------:R-:W2:Y:S04]  /*0520*/  LDG.E R6, desc[UR8][R26.64+0x18] ;  /* 0x000018081a067981 */ /* 0x000ea8000c1e1900 */
[----:B------:R-:W2:Y:S01]  /*0530*/  LDG.E R7, desc[UR10][R26.64+0x1c] ;  /* 0x00001c0a1a077981 */ /* 0x000ea2000c1e1900 */
[----:B------:R-:W-:-:S03]  /*0540*/  VIADD R20, R20, 0x10 ;  /* 0x0000001014147836 */ /* 0x000fc60000000000 */
[----:B---3--:R1:W-:Y:S02]  /*0550*/  STL.128 [R21+0x20], R8 ;  /* 0x0000200815007387 */ /* 0x0083e40000100c00 */
[----:B------:R-:W-:Y:S02]  /*0560*/  ISETP.NE.AND P0, PT, R20, R3, PT ;  /* 0x000000031400720c */ /* 0x000fe40003f05270 */
[----:B----4-:R1:W-:Y:S04]  /*0570*/  STL.128 [R21+0x30], R12 ;  /* 0x0000300c15007387 */ /* 0x0103e80000100c00 */
[----:B--2---:R1:W-:Y:S07]  /*0580*/  STL.128 [R21+0x10], R4 ;  /* 0x0000100415007387 */ /* 0x0043ee0000100c00 */
[----:B------:R-:W-:Y:S05]  /*0590*/  @P0 BRA `(.L_x_3) ;  /* 0xfffffffc00340947 */ /* 0x000fea000383ffff */
[----:B------:R-:W-:Y:S05]  /*05a0*/  BSYNC.RECONVERGENT B0 ;  /* 0x0000000000007941 */ /* 0x000fea0003800200 */
.L_x_2:
[----:B------:R-:W-:Y:S05]  /*05b0*/  @!P1 BRA `(.L_x_4) ;  /* 0x00000004004c9947 */ /* 0x000fea0003800000 */
[----:B------:R-:W-:Y:S02]  /*05c0*/  ISETP.GE.U32.AND P0, PT, R19, 0x8, PT ;  /* 0x000000081300780c */ /* 0x000fe40003f06070 */
[----:B-1----:R-:W-:-:S04]  /*05d0*/  LOP3.LUT R9, R0, 0x7, RZ, 0xc0, !PT ;  /* 0x0000000700097812 */ /* 0x002fc800078ec0ff */
[----:B------:R-:W-:-:S07]  /*05e0*/  ISETP.NE.AND P1, PT, R9, RZ, PT ;  /* 0x000000ff0900720c */ /* 0x000fce0003f25270 */
[----:B------:R-:W-:Y:S06]  /*05f0*/  @!P0 BRA `(.L_x_5) ;  /* 0x0000000000948947 */ /* 0x000fec0003800000 */
[----:B------:R-:W1:Y:S01]  /*0600*/  LDC.64 R4, c[0x0][0x380] ;  /* 0x0000e000ff047b82 */ /* 0x000e620000000a00 */
[----:B0-----:R-:W-:Y:S01]  /*0610*/  R2UR UR4, R24 ;  /* 0x00000000180472ca */ /* 0x001fe200000e0000 */
[----:B------:R-:W-:Y:S01]  /*0620*/  IMAD.IADD R7, R2, 0x1, R3 ;  /* 0x0000000102077824 */ /* 0x000fe200078e0203 */
[C---:B------:R-:W-:Y:S02]  /*0630*/  R2UR UR5, R25.reuse ;  /* 0x00000000190572ca */ /* 0x040fe400000e0000 */
[C---:B------:R-:W-:Y:S02]  /*0640*/  R2UR UR6, R24.reuse ;  /* 0x00000000180672ca */ /* 0x040fe400000e0000 */
[C---:B------:R-:W-:Y:S02]  /*0650*/  R2UR UR7, R25.reuse ;  /* 0x00000000190772ca */ /* 0x040fe400000e0000 */
[----:B------:R-:W-:Y:S02]  /*0660*/  R2UR UR8, R24 ;  /* 0x00000000180872ca */ /* 0x000fe400000e0000 */
[----:B------:R-:W-:-:S02]  /*0670*/  R2UR UR9, R25 ;  /* 0x00000000190972ca */ /* 0x000fc400000e0000 */
[C---:B------:R-:W-:Y:S02]  /*0680*/  R2UR UR10, R24.reuse ;  /* 0x00000000180a72ca */ /* 0x040fe400000e0000 */
[C---:B------:R-:W-:Y:S02]  /*0690*/  R2UR UR11, R25.reuse ;  /* 0x00000000190b72ca */ /* 0x040fe400000e0000 */
[C---:B------:R-:W-:Y:S02]  /*06a0*/  R2UR UR12, R24.reuse ;  /* 0x00000000180c72ca */ /* 0x040fe400000e0000 */
[C---:B------:R-:W-:Y:S02]  /*06b0*/  R2UR UR13, R25.reuse ;  /* 0x00000000190d72ca */ /* 0x040fe400000e0000 */
[C---:B------:R-:W-:Y:S02]  /*06c0*/  R2UR UR14, R24.reuse ;  /* 0x00000000180e72ca */ /* 0x040fe400000e0000 */
[----:B------:R-:W-:Y:S01]  /*06d0*/  R2UR UR15, R25 ;  /* 0x00000000190f72ca */ /* 0x000fe200000e0000 */
[----:B-1----:R-:W-:Y:S01]  /*06e0*/  IMAD.WIDE R4, R7, 0x4, R4 ;  /* 0x0000000407047825 */ /* 0x002fe200078e0204 */
[----:B------:R-:W-:-:S02]  /*06f0*/  R2UR UR16, R24 ;  /* 0x00000000181072ca */ /* 0x000fc400000e0000 */
[C---:B------:R-:W-:Y:S02]  /*0700*/  R2UR UR17, R25.reuse ;  /* 0x00000000191172ca */ /* 0x040fe400000e0000 */
[----:B------:R-:W-:Y:S01]  /*0710*/  R2UR UR18, R24 ;  /* 0x00000000181272ca */ /* 0x000fe200000e0000 */
[----:B------:R-:W2:Y:S01]  /*0720*/  LDG.E R6, desc[UR4][R4.64] ;  /* 0x0000000404067981 */ /* 0x000ea2000c1e1900 */
[----:B------:R-:W-:-:S03]  /*0730*/  R2UR UR19, R25 ;  /* 0x00000000191372ca */ /* 0x000fc600000e0000 */
[----:B------:R-:W3:Y:S04]  /*0740*/  LDG.E R8, desc[UR6][R4.64+0x4] ;  /* 0x0000040604087981 */ /* 0x000ee8000c1e1900 */
[----:B------:R-:W4:Y:S04]  /*0750*/  LDG.E R10, desc[UR8][R4.64+0x8] ;  /* 0x00000808040a7981 */ /* 0x000f28000c1e1900 */
[----:B------:R-:W5:Y:S04]  /*0760*/  LDG.E R12, desc[UR10][R4.64+0xc] ;  /* 0x00000c0a040c7981 */ /* 0x000f68000c1e1900 */
[----:B------:R-:W5:Y:S04]  /*0770*/  LDG.E R14, desc[UR12][R4.64+0x10] ;  /* 0x0000100c040e7981 */ /* 0x000f68000c1e1900 */
[----:B------:R-:W5:Y:S04]  /*0780*/  LDG.E R20, desc[UR14][R4.64+0x14] ;  /* 0x0000140e04147981 */ /* 0x000f68000c1e1900 */
[----:B------:R-:W5:Y:S04]  /*0790*/  LDG.E R26, desc[UR16][R4.64+0x18] ;  /* 0x00001810041a7981 */ /* 0x000f68000c1e1900 */
[----:B------:R-:W5:Y:S01]  /*07a0*/  LDG.E R28, desc[UR18][R4.64+0x1c] ;  /* 0x00001c12041c7981 */ /* 0x000f62000c1e1900 */
[----:B------:R-:W-:-:S02]  /*07b0*/  IMAD R7, R3, 0x4, R17 ;  /* 0x0000000403077824 */ /* 0x000fc400078e0211 */
[----:B------:R-:W-:-:S03]  /*07c0*/  VIADD R3, R3, 0x8 ;  /* 0x0000000803037836 */ /* 0x000fc60000000000 */
[----:B--2---:R1:W-:Y:S04]  /*07d0*/  STL [R7], R6 ;  /* 0x0000000607007387 */ /* 0x0043e80000100800 */
[----:B---3--:R1:W-:Y:S04]  /*07e0*/  STL [R7+0x4], R8 ;  /* 0x0000040807007387 */ /* 0x0083e80000100800 */
[----:B----4-:R1:W-:Y:S04]  /*07f0*/  STL [R7+0x8], R10 ;  /* 0x0000080a07007387 */ /* 0x0103e80000100800 */
[----:B-----5:R1:W-:Y:S04]  /*0800*/  STL [R7+0xc], R12 ;  /* 0x00000c0c07007387 */ /* 0x0203e80000100800 */
[----:B------:R1:W-:Y:S04]  /*0810*/  STL [R7+0x10], R14 ;  /* 0x0000100e07007387 */ /* 0x0003e80000100800 */
[----:B------:R1:W-:Y:S04]  /*0820*/  STL [R7+0x14], R20 ;  /* 0x0000141407007387 */ /* 0x0003e80000100800 */
[----:B------:R1:W-:Y:S04]  /*0830*/  STL [R7+0x18], R26 ;  /* 0x0000181a07007387 */ /* 0x0003e80000100800 */
[----:B------:R1:W-:Y:S02]  /*0840*/  STL [R7+0x1c], R28 ;  /* 0x00001c1c07007387 */ /* 0x0003e40000100800 */
.L_x_5:
[----:B------:R-:W-:Y:S04]  /*0850*/  BSSY.RECONVERGENT B0, `(.L_x_4) ;  /* 0x0000029000007945 */ /* 0x000fe80003800200 */
[----:B------:R-:W-:Y:S05]  /*0860*/  @!P1 BRA `(.L_x_6) ;  /* 0x00000000009c9947 */ /* 0x000fea0003800000 */
[----:B------:R-:W-:Y:S02]  /*0870*/  ISETP.GE.U32.AND P0, PT, R9, 0x4, PT ;  /* 0x000000040900780c */ /* 0x000fe40003f06070 */
[----:B------:R-:W-:-:S04]  /*0880*/  LOP3.LUT R0, R0, 0x3, RZ, 0xc0, !PT ;  /* 0x0000000300007812 */ /* 0x000fc800078ec0ff */
[----:B------:R-:W-:-:S07]  /*0890*/  ISETP.NE.AND P1, PT, R0, RZ, PT ;  /* 0x000000ff0000720c */ /* 0x000fce0003f25270 */
[----:B------:R-:W-:Y:S06]  /*08a0*/  @!P0 BRA `(.L_x_7) ;  /* 0x0000000000548947 */ /* 0x000fec0003800000 */
[----:B------:R-:W2:Y:S01]  /*08b0*/  LDC.64 R4, c[0x0][0x380] ;  /* 0x0000e000ff047b82 */ /* 0x000ea20000000a00 */
[----:B0-----:R-:W-:Y:S01]  /*08c0*/  R2UR UR4, R24 ;  /* 0x00000000180472ca */ /* 0x001fe200000e0000 */
[----:B-1----:R-:W-:Y:S01]  /*08d0*/  IMAD.IADD R7, R2, 0x1, R3 ;  /* 0x0000000102077824 */ /* 0x002fe200078e0203 */
[C---:B------:R-:W-:Y:S02]  /*08e0*/  R2UR UR5, R25.reuse ;  /* 0x00000000190572ca */ /* 0x040fe400000e0000 */
[C---:B------:R-:W-:Y:S02]  /*08f0*/  R2UR UR6, R24.reuse ;  /* 0x00000000180672ca */ /* 0x040fe400000e0000 */
[C---:B------:R-:W-:Y:S02]  /*0900*/  R2UR UR7, R25.reuse ;  /* 0x00000000190772ca */ /* 0x040fe400000e0000 */
[----:B------:R-:W-:Y:S02]  /*0910*/  R2UR UR8, R24 ;  /* 0x00000000180872ca */ /* 0x000fe400000e0000 */
[----:B------:R-:W-:-:S02]  /*0920*/  R2UR UR9, R25 ;  /* 0x00000000190972ca */ /* 0x000fc400000e0000 */
[----:B------:R-:W-:Y:S02]  /*0930*/  R2UR UR10, R24 ;  /* 0x00000000180a72ca */ /* 0x000fe400000e0000 */
[----:B------:R-:W-:Y:S01]  /*0940*/  R2UR UR11, R25 ;  /* 0x00000000190b72ca */ /* 0x000fe200000e0000 */
[----:B--2---:R-:W-:-:S05]  /*0950*/  IMAD.WIDE R4, R7, 0x4, R4 ;  /* 0x0000000407047825 */ /* 0x004fca00078e0204 */
[----:B------:R-:W2:Y:S04]  /*0960*/  LDG.E R6, desc[UR4][R4.64] ;  /* 0x0000000404067981 */ /* 0x000ea8000c1e1900 */
[----:B------:R-:W3:Y:S04]  /*0970*/  LDG.E R8, desc[UR6][R4.64+0x4] ;  /* 0x0000040604087981 */ /* 0x000ee8000c1e1900 */
[----:B------:R-:W4:Y:S04]  /*0980*/  LDG.E R10, desc[UR8][R4.64+0x8] ;  /* 0x00000808040a7981 */ /* 0x000f28000c1e1900 */
[----:B------:R-:W5:Y:S01]  /*0990*/  LDG.E R12, desc[UR10][R4.64+0xc] ;  /* 0x00000c0a040c7981 */ /* 0x000f62000c1e1900 */
[----:B------:R-:W-:-:S02]  /*09a0*/  IMAD R7, R3, 0x4, R17 ;  /* 0x0000000403077824 */ /* 0x000fc400078e0211 */
[----:B------:R-:W-:-:S03]  /*09b0*/  VIADD R3, R3, 0x4 ;  /* 0x0000000403037836 */ /* 0x000fc60000000000 */
[----:B--2---:R2:W-:Y:S04]  /*09c0*/  STL [R7], R6 ;  /* 0x0000000607007387 */ /* 0x0045e80000100800 */
[----:B---3--:R2:W-:Y:S04]  /*09d0*/  STL [R7+0x4], R8 ;  /* 0x0000040807007387 */ /* 0x0085e80000100800 */
[----:B----4-:R2:W-:Y:S04]  /*09e0*/  STL [R7+0x8], R10 ;  /* 0x0000080a07007387 */ /* 0x0105e80000100800 */
[----:B-----5:R2:W-:Y:S02]  /*09f0*/  STL [R7+0xc], R12 ;  /* 0x00000c0c07007387 */ /* 0x0205e40000100800 */
.L_x_7:
[----:B------:R-:W-:Y:S05]  /*0a00*/  @!P1 BRA `(.L_x_6) ;  /* 0x0000000000349947 */ /* 0x000fea0003800000 */
[----:B------:R-:W3:Y:S01]  /*0a10*/  LDC.64 R4, c[0x0][0x380] ;  /* 0x0000e000ff047b82 */ /* 0x000ee20000000a00 */
[----:B------:R-:W-:-:S07]  /*0a20*/  IMAD.MOV.U32 R9, RZ, RZ, RZ ;  /* 0x000000ffff097224 */ /* 0x000fce00078e00ff */
.L_x_8:
[----:B0-----:R-:W-:Y:S01]  /*0a30*/  R2UR UR4, R24 ;  /* 0x00000000180472ca */ /* 0x001fe200000e0000 */
[----:B-12---:R-:W-:Y:S01]  /*0a40*/  IMAD.IADD R7, R2, 0x1, R3 ;  /* 0x0000000102077824 */ /* 0x006fe200078e0203 */
[----:B------:R-:W-:-:S03]  /*0a50*/  R2UR UR5, R25 ;  /* 0x00000000190572ca */ /* 0x000fc600000e0000 */
[----:B---34-:R-:W-:-:S10]  /*0a60*/  IMAD.WIDE R6, R7, 0x4, R4 ;  /* 0x0000000407067825 */ /* 0x018fd400078e0204 */
[----:B------:R-:W2:Y:S01]  /*0a70*/  LDG.E R6, desc[UR4][R6.64] ;  /* 0x0000000406067981 */ /* 0x000ea2000c1e1900 */
[----:B------:R-:W-:Y:S02]  /*0a80*/  IMAD R11, R3, 0x4, R17 ;  /* 0x00000004030b7824 */ /* 0x000fe400078e0211 */
[----:B------:R-:W-:Y:S02]  /*0a90*/  VIADD R9, R9, 0x1 ;  /* 0x0000000109097836 */ /* 0x000fe40000000000 */
[----:B------:R-:W-:-:S03]  /*0aa0*/  VIADD R3, R3, 0x1 ;  /* 0x0000000103037836 */ /* 0x000fc60000000000 */
[----:B------:R-:W-:Y:S01]  /*0ab0*/  ISETP.NE.AND P0, PT, R9, R0, PT ;  /* 0x000000000900720c */ /* 0x000fe20003f05270 */
[----:B--2---:R4:W-:-:S12]  /*0ac0*/  STL [R11], R6 ;  /* 0x000000060b007387 */ /* 0x0049d80000100800 */
[----:B------:R-:W-:Y:S05]  /*0ad0*/  @P0 BRA `(.L_x_8) ;  /* 0xfffffffc00d40947 */ /* 0x000fea000383ffff */
.L_x_6:
[----:B------:R-:W-:Y:S05]  /*0ae0*/  BSYNC.RECONVERGENT B0 ;  /* 0x0000000000007941 */ /* 0x000fea0003800200 */
.L_x_4:
[----:B-12---:R-:W1:Y:S01]  /*0af0*/  LDC.64 R8, c[0x0][0x380] ;  /* 0x0000e000ff087b82 */ /* 0x006e620000000a00 */
[----:B0-----:R-:W-:Y:S02]  /*0b00*/  R2UR UR4, R24 ;  /* 0x00000000180472ca */ /* 0x001fe400000e0000 */
[----:B------:R-:W-:-:S13]  /*0b10*/  R2UR UR5, R25 ;  /* 0x00000000190572ca */ /* 0x000fda00000e0000 */
[----:B-1----:R-:W2:Y:S01]  /*0b20*/  LDG.E R0, desc[UR4][R8.64+0x4] ;  /* 0x0000040408007981 */ /* 0x002ea2000c1e1900 */
[----:B------:R-:W-:Y:S01]  /*0b30*/  MOV R2, 0x0 ;  /* 0x0000000000027802 */ /* 0x000fe20000000f00 */
[----:B------:R-:W0:Y:S01]  /*0b40*/  LDCU.64 UR4, c[0x4][0x10] ;  /* 0x01000200ff0477ac */ /* 0x000e220008000a00 */
[----:B----4-:R-:W-:Y:S02]  /*0b50*/  IMAD.MOV.U32 R6, RZ, RZ, R18 ;  /* 0x000000ffff067224 */ /* 0x010fe400078e0012 */
[----:B------:R-:W-:Y:S02]  /*0b60*/  IMAD.MOV.U32 R7, RZ, RZ, R16 ;  /* 0x000000ffff077224 */ /* 0x000fe400078e0010 */
[----:B------:R-:W1:Y:S01]  /*0b70*/  LDC.64 R2, c[0x4][R2] ;  /* 0x0100000002027b82 */ /* 0x000e620000000a00 */
[----:B0-----:R-:W-:Y:S02]  /*0b80*/  IMAD.U32 R4, RZ, RZ, UR4 ;  /* 0x00000004ff047e24 */ /* 0x001fe4000f8e00ff */
[----:B------:R-:W-:Y:S01]  /*0b90*/  IMAD.U32 R5, RZ, RZ, UR5 ;  /* 0x00000005ff057e24 */ /* 0x000fe2000f8e00ff */
[----:B-12---:R0:W-:Y:S06]  /*0ba0*/  STL [R1], R0 ;  /* 0x0000000001007387 */ /* 0x0061ec0000100800 */
[----:B------:R-:W-:-:S07]  /*0bb0*/  LEPC R20, `(.L_x_9) ;  /* 0x000000001014794e */ /* 0x000fce0000000000 */
[----:B0-----:R-:W-:Y:S05]  /*0bc0*/  CALL.ABS.NOINC R2 ;  /* 0x0000000002007343 */ /* 0x001fea0003c00000 */
.L_x_9:
[----:B------:R-:W0:Y:S01]  /*0bd0*/  LDC R0, c[0x0][0x388] ;  /* 0x0000e200ff007b82 */ /* 0x000e220000000800 */
[----:B------:R-:W-:Y:S01]  /*0be0*/  BSSY.RECONVERGENT B0, `(.L_x_10) ;  /* 0x00000f7000007945 */ /* 0x000fe20003800200 */
[----:B------:R-:W-:Y:S02]  /*0bf0*/  CS2R R14, SRZ ;  /* 0x00000000000e7805 */ /* 0x000fe4000001ff00 */
[C---:B0-----:R-:W-:Y:S02]  /*0c00*/  LOP3.LUT R2, R0.reuse, 0x7, RZ, 0xc0, !PT ;  /* 0x0000000700027812 */ /* 0x041fe400078ec0ff */
[----:B------:R-:W-:-:S07]  /*0c10*/  LOP3.LUT R0, R0, 0x3, RZ, 0xc0, !PT ;  /* 0x0000000300007812 */ /* 0x000fce00078ec0ff */
.L_x_21:
[----:B------:R-:W0:Y:S01]  /*0c20*/  LDCU UR4, c[0x0][0x388] ;  /* 0x00007100ff0477ac */ /* 0x000e220008000800 */
[----:B------:R-:W-:Y:S01]  /*0c30*/  IMAD R13, R15, 0x258, RZ ;  /* 0x000002580f0d7824 */ /* 0x000fe200078e02ff */
[----:B------:R-:W-:Y:S01]  /*0c40*/  BSSY.RECONVERGENT B1, `(.L_x_11) ;  /* 0x00000ea000017945 */ /* 0x000fe20003800200 */
[----:B------:R-:W-:Y:S02]  /*0c50*/  IMAD.MOV.U32 R12, RZ, RZ, 0x3e7 ;  /* 0x000003e7ff0c7424 */ /* 0x000fe400078e00ff */
[----:B0-----:R-:W-:-:S04]  /*0c60*/  VIADD R3, R13, -UR4 ;  /* 0x800000040d037c36 */ /* 0x001fc80008000000 */
[----:B------:R-:W-:-:S05]  /*0c70*/  VIADD R4, R3, 0x258 ;  /* 0x0000025803047836 */ /* 0x000fca0000000000 */
[----:B------:R-:W-:-:S13]  /*0c80*/  ISETP.GE.AND P0, PT, R13, R4, PT ;  /* 0x000000040d00720c */ /* 0x000fda0003f06270 */
[----:B------:R-:W-:Y:S05]  /*0c90*/  @P0 BRA `(.L_x_12) ;  /* 0x0000000c00900947 */ /* 0x000fea0003800000 */
[----:B------:R-:W-:-:S07]  /*0ca0*/  IMAD.MOV.U32 R12, RZ, RZ, 0x3e7 ;  /* 0x000003e7ff0c7424 */ /* 0x000fce00078e00ff */
.L_x_19:
[----:B------:R-:W0:Y:S01]  /*0cb0*/  LDC R8, c[0x0][0x388] ;  /* 0x0000e200ff087b82 */ /* 0x000e220000000800 */
[----:B------:R-:W-:Y:S02]  /*0cc0*/  CS2R R20, SRZ ;  /* 0x0000000000147805 */ /* 0x000fe4000001ff00 */
[----:B0-----:R-:W-:-:S13]  /*0cd0*/  ISETP.GE.U32.AND P0, PT, R8, 0x10, PT ;  /* 0x000000100800780c */ /* 0x001fda0003f06070 */
[----:B------:R-:W-:Y:S05]  /*0ce0*/  @!P0 BRA `(.L_x_13) ;  /* 0x0000000400648947 */ /* 0x000fea0003800000 */
[----:B------:R-:W0:Y:S01]  /*0cf0*/  LDC.64 R4, c[0x0][0x380] ;  /* 0x0000e000ff047b82 */ /* 0x000e220000000a00 */
[----:B------:R-:W-:Y:S01]  /*0d00*/  LOP3.LUT R8, R8, 0x7ffffff0, RZ, 0xc0, !PT ;  /* 0x7ffffff008087812 */ /* 0x000fe200078ec0ff */
[----:B------:R-:W-:Y:S01]  /*0d10*/  BSSY.RECONVERGENT B2, `(.L_x_14) ;  /* 0x0000055000027945 */ /* 0x000fe20003800200 */
[----:B------:R-:W-:Y:S02]  /*0d20*/  VIADD R9, R1, 0x30 ;  /* 0x0000003001097836 */ /* 0x000fe40000000000 */
[----:B------:R-:W-:Y:S02]  /*0d30*/  IMAD.MOV.U32 R20, RZ, RZ, RZ ;  /* 0x000000ffff147224 */ /* 0x000fe400078e00ff */
[----:B------:R-:W-:Y:S02]  /*0d40*/  IMAD.MOV R10, RZ, RZ, -R8 ;  /* 0x000000ffff0a7224 */ /* 0x000fe400078e0a08 */
[----:B0-----:R-:W-:-:S03]  /*0d50*/  IMAD.WIDE.U32 R4, R13, 0x4, R4 ;  /* 0x000000040d047825 */ /* 0x001fc600078e0004 */
[----:B------:R-:W-:-:S05]  /*0d60*/  IADD3 R26, P0, PT, R4, 0x20, RZ ;  /* 0x00000020041a7810 */ /* 0x000fca0007f1e0ff */
[----:B------:R-:W-:-:S08]  /*0d70*/  IMAD.X R27, RZ, RZ, R5, P0 ;  /* 0x000000ffff1b7224 */ /* 0x000fd000000e0605 */
.L_x_15:
[C---:B------:R-:W-:Y:S01]  /*0d80*/  R2UR UR4, R24.reuse ;  /* 0x00000000180472ca */ /* 0x040fe200000e0000 */
[----:B------:R-:W2:Y:S01]  /*0d90*/  LDL.128 R4, [R9+-0x20] ;  /* 0xffffe00009047983 */ /* 0x000ea20000100c00 */
[C---:B------:R-:W-:Y:S02]  /*0da0*/  R2UR UR5, R25.reuse ;  /* 0x00000000190572ca */ /* 0x040fe400000e0000 */
[----:B------:R-:W-:Y:S02]  /*0db0*/  R2UR UR6, R24 ;  /* 0x00000000180672ca */ /* 0x000fe400000e0000 */
[----:B------:R-:W-:-:S09]  /*0dc0*/  R2UR UR7, R25 ;  /* 0x00000000190772ca */ /* 0x000fd200000e0000 */
[----:B------:R-:W2:Y:S04]  /*0dd0*/  LDG.E R11, desc[UR4][R26.64+-0x20] ;  /* 0xffffe0041a0b7981 */ /* 0x000ea8000c1e1900 */
[----:B------:R-:W3:Y:S04]  /*0de0*/  LDG.E R21, desc[UR6][R26.64+-0x1c] ;  /* 0xffffe4061a157981 */ /* 0x000ee8000c1e1900 */
[----:B------:R-:W4:Y:S04]  /*0df0*/  LDG.E R23, desc[UR4][R26.64+-0x18] ;  /* 0xffffe8041a177981 */ /* 0x000f28000c1e1900 */
[----:B------:R-:W5:Y:S01]  /*0e00*/  LDG.E R28, desc[UR6][R26.64+-0x14] ;  /* 0xffffec061a1c7981 */ /* 0x000f62000c1e1900 */
[----:B--2---:R-:W-:Y:S01]  /*0e10*/  ISETP.NE.AND P0, PT, R4, R11, PT ;  /* 0x0000000b0400720c */ /* 0x004fe20003f05270 */
[----:B------:R-:W-:Y:S01]  /*0e20*/  VIADD R4, R20, 0x1 ;  /* 0x0000000114047836 */ /* 0x000fe20000000000 */
[----:B---3--:R-:W-:-:S02]  /*0e30*/  ISETP.NE.AND P1, PT, R5, R21, PT ;  /* 0x000000150500720c */ /* 0x008fc40003f25270 */
[----:B------:R-:W2:Y:S09]  /*0e40*/  LDG.E R21, desc[UR4][R26.64+-0x10] ;  /* 0xfffff0041a157981 */ /* 0x000eb2000c1e1900 */
[----:B------:R-:W-:Y:S01]  /*0e50*/  @!P0 IMAD.MOV R4, RZ, RZ, R20 ;  /* 0x000000ffff048224 */ /* 0x000fe200078e0214 */
[----:B----4-:R-:W-:-:S02]  /*0e60*/  ISETP.NE.AND P0, PT, R6, R23, PT ;  /* 0x000000170600720c */ /* 0x010fc40003f05270 */
[----:B------:R-:W3:Y:S01]  /*0e70*/  LDG.E R23, desc[UR4][R26.64+-0x8] ;  /* 0xfffff8041a177981 */ /* 0x000ee2000c1e1900 */
[----:B------:R-:W-:Y:S02]  /*0e80*/  VIADD R5, R4, 0x1 ;  /* 0x0000000104057836 */ /* 0x000fe40000000000 */
[----:B------:R-:W-:Y:S01]  /*0e90*/  @!P1 IMAD.MOV R5, RZ, RZ, R4 ;  /* 0x000000ffff059224 */ /* 0x000fe200078e0204 */
[----:B-----5:R-:W-:Y:S02]  /*0ea0*/  ISETP.NE.AND P1, PT, R7, R28, PT ;  /* 0x0000001c0700720c */ /* 0x020fe40003f25270 */
[----:B------:R-:W4:Y:S01]  /*0eb0*/  LDG.E R28, desc[UR6][R26.64+-0xc] ;  /* 0xfffff4061a1c7981 */ /* 0x000f22000c1e1900 */
[----:B------:R-:W-:-:S04]  /*0ec0*/  VIADD R20, R5, 0x1 ;  /* 0x0000000105147836 */ /* 0x000fc80000000000 */
[----:B------:R-:W-:Y:S02]  /*0ed0*/  @!P0 IMAD.MOV R20, RZ, RZ, R5 ;  /* 0x000000ffff148224 */ /* 0x000fe400078e0205 */
[----:B------:R-:W2:Y:S02]  /*0ee0*/  LDL.128 R4, [R9+-0x10] ;  /* 0xfffff00009047983 */ /* 0x000ea40000100c00 */
[----:B------:R-:W-:Y:S02]  /*0ef0*/  VIADD R11, R20, 0x1 ;  /* 0x00000001140b7836 */ /* 0x000fe40000000000 */
[----:B------:R-:W-:Y:S02]  /*0f00*/  @!P1 IMAD.MOV R11, RZ, RZ, R20 ;  /* 0x000000ffff0b9224 */ /* 0x000fe400078e0214 */
[----:B------:R-:W5:Y:S01]  /*0f10*/  LDG.E R20, desc[UR6][R26.64+-0x4] ;  /* 0xfffffc061a147981 */ /* 0x000f62000c1e1900 */
[----:B--2---:R-:W-:Y:S02]  /*0f20*/  ISETP.NE.AND P0, PT, R4, R21, PT ;  /* 0x000000150400720c */ /* 0x004fe40003f05270 */
[----:B----4-:R-:W-:Y:S01]  /*0f30*/  ISETP.NE.AND P1, PT, R5, R28, PT ;  /* 0x0000001c0500720c */ /* 0x010fe20003f25270 */
[----:B------:R-:W-:Y:S01]  /*0f40*/  VIADD R4, R11, 0x1 ;  /* 0x000000010b047836 */ /* 0x000fe20000000000 */
[----:B------:R-:W2:Y:S04]  /*0f50*/  LDG.E R21, desc[UR4][R26.64] ;  /* 0x000000041a157981 */ /* 0x000ea8000c1e1900 */
[----:B------:R-:W4:Y:S05]  /*0f60*/  LDG.E R28, desc[UR6][R26.64+0x4] ;  /* 0x000004061a1c7981 */ /* 0x000f2a000c1e1900 */
[----:B------:R-:W-:Y:S01]  /*0f70*/  @!P0 IMAD.MOV R4, RZ, RZ, R11 ;  /* 0x000000ffff048224 */ /* 0x000fe200078e020b */
[----:B---3--:R-:W-:-:S02]  /*0f80*/  ISETP.NE.AND P0, PT, R6, R23, PT ;  /* 0x000000170600720c */ /* 0x008fc40003f05270 */
[----:B------:R-:W3:Y:S01]  /*0f90*/  LDG.E R23, desc[UR4][R26.64+0x8] ;  /* 0x000008041a177981 */ /* 0x000ee2000c1e1900 */
[----:B------:R-:W-:Y:S02]  /*0fa0*/  VIADD R5, R4, 0x1 ;  /* 0x0000000104057836 */ /* 0x000fe40000000000 */
[----:B------:R-:W-:Y:S01]  /*0fb0*/  @!P1 IMAD.MOV R5, RZ, RZ, R4 ;  /* 0x000000ffff059224 */ /* 0x000fe200078e0204 */
[----:B-----5:R-:W-:-:S03]  /*0fc0*/  ISETP.NE.AND P1, PT, R7, R20, PT ;  /* 0x000000140700720c */ /* 0x020fc60003f25270 */
[----:B------:R-:W-:-:S04]  /*0fd0*/  VIADD R20, R5, 0x1 ;  /* 0x0000000105147836 */ /* 0x000fc80000000000 */
[----:B------:R-:W-:Y:S02]  /*0fe0*/  @!P0 IMAD.MOV R20, RZ, RZ, R5 ;  /* 0x000000ffff148224 */ /* 0x000fe400078e0205 */
[----:B------:R-:W2:Y:S02]  /*0ff0*/  LDL.128 R4, [R9] ;  /* 0x0000000009047983 */ /* 0x000ea40000100c00 */
        /* <DEDUP_REMOVED lines=16> */
[----:B------:R0:W2:Y:S02]  /*1100*/  LDL.128 R4, [R9+0x10] ;  /* 0x0000100009047983 */ /* 0x0000a40000100c00 */
[----:B------:R-:W-:Y:S02]  /*1110*/  VIADD R11, R20, 0x1 ;  /* 0x00000001140b7836 */ /* 0x000fe40000000000 */
[----:B------:R-:W-:Y:S02]  /*1120*/  @!P1 IMAD.MOV R11, RZ, RZ, R20 ;  /* 0x000000ffff0b9224 */ /* 0x000fe400078e0214 */
[----:B------:R1:W5:Y:S01]  /*1130*/  LDG.E R20, desc[UR6][R26.64+0x1c] ;  /* 0x00001c061a147981 */ /* 0x000362000c1e1900 */
[----:B------:R-:W-:Y:S02]  /*1140*/  VIADD R10, R10, 0x10 ;  /* 0x000000100a0a7836 */ /* 0x000fe40000000000 */
[----:B0-----:R-:W-:Y:S01]  /*1150*/  VIADD R9, R9, 0x40 ;  /* 0x0000004009097836 */ /* 0x001fe20000000000 */
[----:B-1----:R-:W-:-:S05]  /*1160*/  IADD3 R26, P2, PT, R26, 0x40, RZ ;  /* 0x000000401a1a7810 */ /* 0x002fca0007f5e0ff */
[----:B------:R-:W-:Y:S01]  /*1170*/  IMAD.X R27, RZ, RZ, R27, P2 ;  /* 0x000000ffff1b7224 */ /* 0x000fe200010e061b */
[----:B--2---:R-:W-:Y:S02]  /*1180*/  ISETP.NE.AND P0, PT, R4, R21, PT ;  /* 0x000000150400720c */ /* 0x004fe40003f05270 */
[----:B----4-:R-:W-:Y:S01]  /*1190*/  ISETP.NE.AND P1, PT, R5, R28, PT ;  /* 0x0000001c0500720c */ /* 0x010fe20003f25270 */
[----:B------:R-:W-:-:S10]  /*11a0*/  VIADD R4, R11, 0x1 ;  /* 0x000000010b047836 */ /* 0x000fd40000000000 */
[----:B------:R-:W-:Y:S01]  /*11b0*/  @!P0 IMAD.MOV R4, RZ, RZ, R11 ;  /* 0x000000ffff048224 */ /* 0x000fe200078e020b */
[----:B---3--:R-:W-:-:S03]  /*11c0*/  ISETP.NE.AND P0, PT, R6, R23, PT ;  /* 0x000000170600720c */ /* 0x008fc60003f05270 */
[----:B------:R-:W-:Y:S02]  /*11d0*/  VIADD R5, R4, 0x1 ;  /* 0x0000000104057836 */ /* 0x000fe40000000000 */
[----:B------:R-:W-:-:S04]  /*11e0*/  @!P1 IMAD.MOV R5, RZ, RZ, R4 ;  /* 0x000000ffff059224 */ /* 0x000fc800078e0204 */
[----:B------:R-:W-:Y:S01]  /*11f0*/  VIADD R4, R5, 0x1 ;  /* 0x0000000105047836 */ /* 0x000fe20000000000 */
[----:B-----5:R-:W-:-:S03]  /*1200*/  ISETP.NE.AND P1, PT, R7, R20, PT ;  /* 0x000000140700720c */ /* 0x020fc60003f25270 */
[----:B------:R-:W-:Y:S01]  /*1210*/  @!P0 IMAD.MOV R4, RZ, RZ, R5 ;  /* 0x000000ffff048224 */ /* 0x000fe200078e0205 */
[----:B------:R-:W-:-:S03]  /*1220*/  ISETP.NE.AND P0, PT, R10, RZ, PT ;  /* 0x000000ff0a00720c */ /* 0x000fc60003f05270 */
[----:B------:R-:W-:-:S06]  /*1230*/  VIADD R20, R4, 0x1 ;  /* 0x0000000104147836 */ /* 0x000fcc0000000000 */
[----:B------:R-:W-:-:S04]  /*1240*/  @!P1 IMAD.MOV R20, RZ, RZ, R4 ;  /* 0x000000ffff149224 */ /* 0x000fc800078e0204 */
[----:B------:R-:W-:Y:S05]  /*1250*/  @P0 BRA `(.L_x_15) ;  /* 0xfffffff800c80947 */ /* 0x000fea000383ffff */
[----:B------:R-:W-:Y:S05]  /*1260*/  BSYNC.RECONVERGENT B2 ;  /* 0x0000000000027941 */ /* 0x000fea0003800200 */
.L_x_14:
[----:B------:R-:W-:-:S07]  /*1270*/  IMAD.MOV.U32 R21, RZ, RZ, R8 ;  /* 0x000000ffff157224 */ /* 0x000fce00078e0008 */
.L_x_13:
[----:B------:R-:W-:-:S13]  /*1280*/  ISETP.NE.AND P0, PT, R19, RZ, PT ;  /* 0x000000ff1300720c */ /* 0x000fda0003f05270 */
[----:B------:R-:W-:Y:S05]  /*1290*/  @!P0 BRA `(.L_x_16) ;  /* 0x0000000800008947 */ /* 0x000fea0003800000 */
[----:B------:R-:W-:Y:S01]  /*12a0*/  VIADD R4, R19, 0xffffffff ;  /* 0xffffffff13047836 */ /* 0x000fe20000000000 */
[----:B------:R-:W-:-:S04]  /*12b0*/  ISETP.NE.AND P0, PT, R2, RZ, PT ;  /* 0x000000ff0200720c */ /* 0x000fc80003f05270 */
[----:B------:R-:W-:-:S13]  /*12c0*/  ISETP.GE.U32.AND P1, PT, R4, 0x7, PT ;  /* 0x000000070400780c */ /* 0x000fda0003f26070 */
[----:B------:R-:W-:Y:S05]  /*12d0*/  @!P1 BRA `(.L_x_17) ;  /* 0x0000000000c89947 */ /* 0x000fea0003800000 */
[----:B------:R-:W0:Y:S01]  /*12e0*/  LDC.64 R4, c[0x0][0x380] ;  /* 0x0000e000ff047b82 */ /* 0x000e220000000a00 */
[----:B------:R-:W1:Y:S01]  /*12f0*/  LDCU.64 UR4, c[0x0][0x380] ;  /* 0x00007000ff0477ac */ /* 0x000e620008000a00 */
[C---:B------:R-:W-:Y:S01]  /*1300*/  IADD3 R10, P1, PT, R21.reuse, R13, RZ ;  /* 0x0000000d150a7210 */ /* 0x040fe20007f3e0ff */
[C---:B------:R-:W-:Y:S01]  /*1310*/  IMAD.IADD R7, R21.reuse, 0x1, R13 ;  /* 0x0000000115077824 */ /* 0x040fe200078e020d */
[C---:B------:R-:W-:Y:S01]  /*1320*/  R2UR UR6, R24.reuse ;  /* 0x00000000180672ca */ /* 0x040fe200000e0000 */
[----:B------:R-:W-:Y:S01]  /*1330*/  IMAD R8, R21, 0x4, R17 ;  /* 0x0000000415087824 */ /* 0x000fe200078e0211 */
[C---:B------:R-:W-:Y:S02]  /*1340*/  R2UR UR7, R25.reuse ;  /* 0x00000000190772ca */ /* 0x040fe400000e0000 */
[----:B------:R-:W-:Y:S02]  /*1350*/  R2UR UR8, R24 ;  /* 0x00000000180872ca */ /* 0x000fe400000e0000 */
[----:B------:R-:W-:Y:S01]  /*1360*/  R2UR UR9, R25 ;  /* 0x00000000190972ca */ /* 0x000fe200000e0000 */
[----:B------:R-:W-:Y:S01]  /*1370*/  IMAD.X R11, RZ, RZ, RZ, P1 ;  /* 0x000000ffff0b7224 */ /* 0x000fe200008e06ff */
[----:B-1----:R-:W-:-:S04]  /*1380*/  LEA R26, P1, R10, UR4, 0x2 ;  /* 0x000000040a1a7c11 */ /* 0x002fc8000f8210ff */
[----:B------:R-:W-:Y:S01]  /*1390*/  LEA.HI.X R27, R10, UR5, R11, 0x2, P1 ;  /* 0x000000050a1b7c11 */ /* 0x000fe200088f140b */
[----:B0-----:R-:W-:Y:S01]  /*13a0*/  IMAD.WIDE.U32 R4, R7, 0x4, R4 ;  /* 0x0000000407047825 */ /* 0x001fe200078e0004 */
[----:B------:R-:W-:Y:S02]  /*13b0*/  R2UR UR4, R24 ;  /* 0x00000000180472ca */ /* 0x000fe400000e0000 */
[----:B------:R-:W-:Y:S01]  /*13c0*/  R2UR UR5, R25 ;  /* 0x00000000190572ca */ /* 0x000fe200000e0000 */
[----:B------:R-:W2:Y:S04]  /*13d0*/  LDG.E R10, desc[UR6][R26.64+0x4] ;  /* 0x000004061a0a7981 */ /* 0x000ea8000c1e1900 */
[----:B------:R-:W3:Y:S04]  /*13e0*/  LDG.E R9, desc[UR6][R4.64] ;  /* 0x0000000604097981 */ /* 0x000ee8000c1e1900 */
[----:B------:R-:W4:Y:S04]  /*13f0*/  LDG.E R11, desc[UR8][R26.64+0x8] ;  /* 0x000008081a0b7981 */ /* 0x000f28000c1e1900 */
[----:B------:R-:W5:Y:S04]  /*1400*/  LDG.E R28, desc[UR4][R26.64+0xc] ;  /* 0x00000c041a1c7981 */ /* 0x000f68000c1e1900 */
[----:B------:R-:W3:Y:S01]  /*1410*/  LDL.128 R4, [R8] ;  /* 0x0000000008047983 */ /* 0x000ee20000100c00 */
[----:B------:R-:W-:Y:S01]  /*1420*/  VIADD R23, R20, 0x1 ;  /* 0x0000000114177836 */ /* 0x000fe20000000000 */
[----:B---3--:R-:W-:-:S02]  /*1430*/  ISETP.NE.AND P2, PT, R4, R9, PT ;  /* 0x000000090400720c */ /* 0x008fc40003f45270 */
[----:B--2---:R-:W-:Y:S01]  /*1440*/  ISETP.NE.AND P3, PT, R5, R10, PT ;  /* 0x0000000a0500720c */ /* 0x004fe20003f65270 */
[----:B------:R-:W2:Y:S01]  /*1450*/  LDG.E R4, desc[UR6][R26.64+0x14] ;  /* 0x000014061a047981 */ /* 0x000ea2000c1e1900 */
[----:B----4-:R-:W-:-:S03]  /*1460*/  ISETP.NE.AND P4, PT, R6, R11, PT ;  /* 0x0000000b0600720c */ /* 0x010fc60003f85270 */
[----:B------:R-:W3:Y:S04]  /*1470*/  LDL.128 R8, [R8+0x10] ;  /* 0x0000100008087983 */ /* 0x000ee80000100c00 */
[----:B------:R-:W3:Y:S01]  /*1480*/  LDG.E R5, desc[UR4][R26.64+0x10] ;  /* 0x000010041a057981 */ /* 0x000ee2000c1e1900 */
[----:B-----5:R-:W-:-:S03]  /*1490*/  ISETP.NE.AND P1, PT, R7, R28, PT ;  /* 0x0000001c0700720c */ /* 0x020fc60003f25270 */
[----:B------:R-:W4:Y:S04]  /*14a0*/  LDG.E R7, desc[UR4][R26.64+0x18] ;  /* 0x000018041a077981 */ /* 0x000f28000c1e1900 */
[----:B------:R-:W5:Y:S01]  /*14b0*/  LDG.E R6, desc[UR6][R26.64+0x1c] ;  /* 0x00001c061a067981 */ /* 0x000f62000c1e1900 */
[----:B------:R-:W-:-:S04]  /*14c0*/  @!P2 IMAD.MOV R23, RZ, RZ, R20 ;  /* 0x000000ffff17a224 */ /* 0x000fc800078e0214 */
[----:B------:R-:W-:Y:S02]  /*14d0*/  VIADD R20, R23, 0x1 ;  /* 0x0000000117147836 */ /* 0x000fe40000000000 */
[----:B------:R-:W-:-:S04]  /*14e0*/  @!P3 IMAD.MOV R20, RZ, RZ, R23 ;  /* 0x000000ffff14b224 */ /* 0x000fc800078e0217 */
[----:B------:R-:W-:Y:S02]  /*14f0*/  VIADD R23, R20, 0x1 ;  /* 0x0000000114177836 */ /* 0x000fe40000000000 */
[----:B------:R-:W-:Y:S02]  /*1500*/  @!P4 IMAD.MOV R23, RZ, RZ, R20 ;  /* 0x000000ffff17c224 */ /* 0x000fe400078e0214 */
[----:B------:R-:W-:Y:S01]  /*1510*/  VIADD R21, R21, 0x8 ;  /* 0x0000000815157836 */ /* 0x000fe20000000000 */
[----:B---3--:R-:W-:Y:S01]  /*1520*/  ISETP.NE.AND P2, PT, R8, R5, PT ;  /* 0x000000050800720c */ /* 0x008fe20003f45270 */
[----:B------:R-:W-:Y:S02]  /*1530*/  VIADD R5, R23, 0x1 ;  /* 0x0000000117057836 */ /* 0x000fe40000000000 */
[----:B------:R-:W-:Y:S01]  /*1540*/  @!P1 IMAD.MOV R5, RZ, RZ, R23 ;  /* 0x000000ffff059224 */ /* 0x000fe200078e0217 */
[----:B--2---:R-:W-:-:S03]  /*1550*/  ISETP.NE.AND P1, PT, R9, R4, PT ;  /* 0x000000040900720c */ /* 0x004fc60003f25270 */
[----:B------:R-:W-:-:S06]  /*1560*/  VIADD R4, R5, 0x1 ;  /* 0x0000000105047836 */ /* 0x000fcc0000000000 */
[----:B------:R-:W-:Y:S01]  /*1570*/  @!P2 IMAD.MOV R4, RZ, RZ, R5 ;  /* 0x000000ffff04a224 */ /* 0x000fe200078e0205 */
[----:B----4-:R-:W-:-:S03]  /*1580*/  ISETP.NE.AND P2, PT, R10, R7, PT ;  /* 0x000000070a00720c */ /* 0x010fc60003f45270 */
[----:B------:R-:W-:Y:S02]  /*1590*/  VIADD R5, R4, 0x1 ;  /* 0x0000000104057836 */ /* 0x000fe40000000000 */
[----:B------:R-:W-:Y:S01]  /*15a0*/  @!P1 IMAD.MOV R5, RZ, RZ, R4 ;  /* 0x000000ffff059224 */ /* 0x000fe200078e0204 */
[----:B-----5:R-:W-:-:S03]  /*15b0*/  ISETP.NE.AND P1, PT, R11, R6, PT ;  /* 0x000000060b00720c */ /* 0x020fc60003f25270 */
[----:B------:R-:W-:-:S04]  /*15c0*/  VIADD R4, R5, 0x1 ;  /* 0x0000000105047836 */ /* 0x000fc80000000000 */
[----:B------:R-:W-:-:S04]  /*15d0*/  @!P2 IMAD.MOV R4, RZ, RZ, R5 ;  /* 0x000000ffff04a224 */ /* 0x000fc800078e0205 */
[----:B------:R-:W-:Y:S02]  /*15e0*/  VIADD R20, R4, 0x1 ;  /* 0x0000000104147836 */ /* 0x000fe40000000000 */
[----:B------:R-:W-:-:S07]  /*15f0*/  @!P1 IMAD.MOV R20, RZ, RZ, R4 ;  /* 0x000000ffff149224 */ /* 0x000fce00078e0204 */
.L_x_17:
[----:B------:R-:W-:Y:S05]  /*1600*/  @!P0 BRA `(.L_x_16) ;  /* 0x0000000400248947 */ /* 0x000fea0003800000 */
[----:B------:R-:W-:Y:S01]  /*1610*/  VIADD R4, R2, 0xffffffff ;  /* 0xffffffff02047836 */ /* 0x000fe20000000000 */
[----:B------:R-:W-:-:S04]  /*1620*/  ISETP.NE.AND P0, PT, R0, RZ, PT ;  /* 0x000000ff0000720c */ /* 0x000fc80003f05270 */
[----:B------:R-:W-:-:S13]  /*1630*/  ISETP.GE.U32.AND P1, PT, R4, 0x3, PT ;  /* 0x000000030400780c */ /* 0x000fda0003f26070 */
[----:B------:R-:W-:Y:S05]  /*1640*/  @!P1 BRA `(.L_x_18) ;  /* 0x0000000000849947 */ /* 0x000fea0003800000 */
[----:B------:R-:W0:Y:S01]  /*1650*/  LDC.64 R4, c[0x0][0x380] ;  /* 0x0000e000ff047b82 */ /* 0x000e220000000a00 */
[----:B------:R-:W1:Y:S01]  /*1660*/  LDCU.64 UR4, c[0x0][0x380] ;  /* 0x00007000ff0477ac */ /* 0x000e620008000a00 */
[C---:B------:R-:W-:Y:S01]  /*1670*/  R2UR UR6, R24.reuse ;  /* 0x00000000180672ca */ /* 0x040fe200000e0000 */
[----:B------:R-:W-:Y:S01]  /*1680*/  IMAD.IADD R7, R21, 0x1, R13 ;  /* 0x0000000115077824 */ /* 0x000fe200078e020d */
[----:B------:R-:W-:Y:S01]  /*1690*/  R2UR UR7, R25 ;  /* 0x00000000190772ca */ /* 0x000fe200000e0000 */
[C---:B------:R-:W-:Y:S01]  /*16a0*/  IMAD R6, R21.reuse, 0x4, R17 ;  /* 0x0000000415067824 */ /* 0x040fe200078e0211 */
[----:B------:R-:W-:Y:S02]  /*16b0*/  IADD3 R9, P1, PT, R21, R13, RZ ;  /* 0x0000000d15097210 */ /* 0x000fe40007f3e0ff */
[----:B------:R-:W-:Y:S02]  /*16c0*/  R2UR UR8, R24 ;  /* 0x00000000180872ca */ /* 0x000fe400000e0000 */
[----:B------:R-:W-:Y:S01]  /*16d0*/  R2UR UR9, R25 ;  /* 0x00000000190972ca */ /* 0x000fe200000e0000 */
[----:B------:R-:W-:Y:S01]  /*16e0*/  IMAD.X R10, RZ, RZ, RZ, P1 ;  /* 0x000000ffff0a7224 */ /* 0x000fe200008e06ff */
[----:B-1----:R-:W-:Y:S01]  /*16f0*/  LEA R8, P1, R9, UR4, 0x2 ;  /* 0x0000000409087c11 */ /* 0x002fe2000f8210ff */
[----:B0-----:R-:W-:-:S03]  /*1700*/  IMAD.WIDE.U32 R4, R7, 0x4, R4 ;  /* 0x0000000407047825 */ /* 0x001fc600078e0004 */
[----:B------:R-:W-:Y:S02]  /*1710*/  LEA.HI.X R9, R9, UR5, R10, 0x2, P1 ;  /* 0x0000000509097c11 */ /* 0x000fe400088f140a */
[----:B------:R-:W-:Y:S01]  /*1720*/  R2UR UR4, R24 ;  /* 0x00000000180472ca */ /* 0x000fe200000e0000 */
[----:B------:R-:W2:Y:S01]  /*1730*/  LDG.E R11, desc[UR6][R4.64] ;  /* 0x00000006040b7981 */ /* 0x000ea2000c1e1900 */
[----:B------:R-:W-:-:S03]  /*1740*/  R2UR UR5, R25 ;  /* 0x00000000190572ca */ /* 0x000fc600000e0000 */
[----:B------:R-:W3:Y:S04]  /*1750*/  LDG.E R10, desc[UR8][R8.64+0x4] ;  /* 0x00000408080a7981 */ /* 0x000ee8000c1e1900 */
[----:B------:R-:W4:Y:S04]  /*1760*/  LDG.E R26, desc[UR6][R8.64+0xc] ;  /* 0x00000c06081a7981 */ /* 0x000f28000c1e1900 */
[----:B------:R-:W2:Y:S04]  /*1770*/  LDL.128 R4, [R6] ;  /* 0x0000000006047983 */ /* 0x000ea80000100c00 */
[----:B------:R-:W5:Y:S01]  /*1780*/  LDG.E R23, desc[UR4][R8.64+0x8] ;  /* 0x0000080408177981 */ /* 0x000f62000c1e1900 */
[----:B------:R-:W-:Y:S01]  /*1790*/  VIADD R21, R21, 0x4 ;  /* 0x0000000415157836 */ /* 0x000fe20000000000 */
[----:B--2---:R-:W-:-:S02]  /*17a0*/  ISETP.NE.AND P1, PT, R4, R11, PT ;  /* 0x0000000b0400720c */ /* 0x004fc40003f25270 */
[----:B---3--:R-:W-:Y:S01]  /*17b0*/  ISETP.NE.AND P2, PT, R5, R10, PT ;  /* 0x0000000a0500720c */ /* 0x008fe20003f45270 */
[----:B------:R-:W-:-:S10]  /*17c0*/  VIADD R10, R20, 0x1 ;  /* 0x00000001140a7836 */ /* 0x000fd40000000000 */
[----:B------:R-:W-:Y:S01]  /*17d0*/  @!P1 IMAD.MOV R10, RZ, RZ, R20 ;  /* 0x000000ffff0a9224 */ /* 0x000fe200078e0214 */
[----:B-----5:R-:W-:-:S03]  /*17e0*/  ISETP.NE.AND P1, PT, R6, R23, PT ;  /* 0x000000170600720c */ /* 0x020fc60003f25270 */
[----:B------:R-:W-:Y:S02]  /*17f0*/  VIADD R4, R10, 0x1 ;  /* 0x000000010a047836 */ /* 0x000fe40000000000 */
[----:B------:R-:W-:Y:S01]  /*1800*/  @!P2 IMAD.MOV R4, RZ, RZ, R10 ;  /* 0x000000ffff04a224 */ /* 0x000fe200078e020a */
[----:B----4-:R-:W-:-:S03]  /*1810*/  ISETP.NE.AND P2, PT, R7, R26, PT ;  /* 0x0000001a0700720c */ /* 0x010fc60003f45270 */
[----:B------:R-:W-:-:S04]  /*1820*/  VIADD R5, R4, 0x1 ;  /* 0x0000000104057836 */ /* 0x000fc80000000000 */
[----:B------:R-:W-:-:S04]  /*1830*/  @!P1 IMAD.MOV R5, RZ, RZ, R4 ;  /* 0x000000ffff059224 */ /* 0x000fc800078e0204 */
[----:B------:R-:W-:Y:S02]  /*1840*/  VIADD R20, R5, 0x1 ;  /* 0x0000000105147836 */ /* 0x000fe40000000000 */
[----:B------:R-:W-:-:S07]  /*1850*/  @!P2 IMAD.MOV R20, RZ, RZ, R5 ;  /* 0x000000ffff14a224 */ /* 0x000fce00078e0205 */
.L_x_18:
[----:B------:R-:W-:Y:S05]  /*1860*/  @!P0 BRA `(.L_x_16) ;  /* 0x00000000008c8947 */ /* 0x000fea0003800000 */
[----:B------:R-:W0:Y:S01]  /*1870*/  LDC.64 R6, c[0x0][0x380] ;  /* 0x0000e000ff067b82 */ /* 0x000e220000000a00 */
[----:B------:R-:W-:Y:S01]  /*1880*/  R2UR UR4, R24 ;  /* 0x00000000180472ca */ /* 0x000fe200000e0000 */
[----:B------:R-:W-:Y:S01]  /*1890*/  IMAD.IADD R5, R21, 0x1, R13 ;  /* 0x0000000115057824 */ /* 0x000fe200078e020d */
[----:B------:R-:W-:Y:S01]  /*18a0*/  R2UR UR5, R25 ;  /* 0x00000000190572ca */ /* 0x000fe200000e0000 */
[----:B------:R-:W-:Y:S02]  /*18b0*/  IMAD R8, R21, 0x4, R17 ;  /* 0x0000000415087824 */ /* 0x000fe400078e0211 */
[----:B0-----:R-:W-:-:S03]  /*18c0*/  IMAD.WIDE.U32 R6, R5, 0x4, R6 ;  /* 0x0000000405067825 */ /* 0x001fc600078e0006 */
[----:B------:R-:W2:Y:S07]  /*18d0*/  LDL.64 R4, [R8] ;  /* 0x0000000008047983 */ /* 0x000eae0000100a00 */
[----:B------:R-:W2:Y:S01]  /*18e0*/  LDG.E R7, desc[UR4][R6.64] ;  /* 0x0000000406077981 */ /* 0x000ea2000c1e1900 */
[----:B------:R-:W-:Y:S02]  /*18f0*/  ISETP.NE.AND P1, PT, R0, 0x1, PT ;  /* 0x000000010000780c */ /* 0x000fe40003f25270 */
[----:B--2---:R-:W-:Y:S01]  /*1900*/  ISETP.NE.AND P0, PT, R4, R7, PT ;  /* 0x000000070400720c */ /* 0x004fe20003f05270 */
[----:B------:R-:W-:-:S12]  /*1910*/  VIADD R4, R20, 0x1 ;  /* 0x0000000114047836 */ /* 0x000fd80000000000 */
[----:B------:R-:W-:-:S04]  /*1920*/  @!P0 IMAD.MOV R4, RZ, RZ, R20 ;  /* 0x000000ffff048224 */ /* 0x000fc800078e0214 */
[----:B------:R-:W-:Y:S01]  /*1930*/  IMAD.MOV.U32 R20, RZ, RZ, R4 ;  /* 0x000000ffff147224 */ /* 0x000fe200078e0004 */
[----:B------:R-:W-:Y:S06]  /*1940*/  @!P1 BRA `(.L_x_16) ;  /* 0x0000000000549947 */ /* 0x000fec0003800000 */
[----:B------:R-:W0:Y:S01]  /*1950*/  LDCU.64 UR4, c[0x0][0x380] ;  /* 0x00007000ff0477ac */ /* 0x000e220008000a00 */
[----:B------:R-:W-:Y:S01]  /*1960*/  ISETP.NE.AND P1, PT, R0, 0x2, PT ;  /* 0x000000020000780c */ /* 0x000fe20003f25270 */
[----:B------:R-:W2:Y:S01]  /*1970*/  LDL R8, [R8+0x8] ;  /* 0x0000080008087983 */ /* 0x000ea20000100800 */
[----:B------:R-:W-:Y:S02]  /*1980*/  IADD3 R21, P0, PT, R21, R13, RZ ;  /* 0x0000000d15157210 */ /* 0x000fe40007f1e0ff */
[----:B------:R-:W-:Y:S02]  /*1990*/  R2UR UR6, R24 ;  /* 0x00000000180672ca */ /* 0x000fe400000e0000 */
[----:B------:R-:W-:Y:S01]  /*19a0*/  R2UR UR7, R25 ;  /* 0x00000000190772ca */ /* 0x000fe200000e0000 */
[----:B------:R-:W-:Y:S01]  /*19b0*/  IMAD.X R4, RZ, RZ, RZ, P0 ;  /* 0x000000ffff047224 */ /* 0x000fe200000e06ff */
[----:B0-----:R-:W-:-:S05]  /*19c0*/  LEA R6, P0, R21, UR4, 0x2 ;  /* 0x0000000415067c11 */ /* 0x001fca000f8010ff */
[----:B------:R-:W-:Y:S02]  /*19d0*/  @P1 R2UR UR4, R24 ;  /* 0x00000000180412ca */ /* 0x000fe400000e0000 */
[----:B------:R-:W-:Y:S02]  /*19e0*/  LEA.HI.X R7, R21, UR5, R4, 0x2, P0 ;  /* 0x0000000515077c11 */ /* 0x000fe400080f1404 */
[----:B------:R-:W-:-:S03]  /*19f0*/  @P1 R2UR UR5, R25 ;  /* 0x00000000190512ca */ /* 0x000fc600000e0000 */
[----:B------:R-:W3:Y:S10]  /*1a00*/  LDG.E R4, desc[UR6][R6.64+0x4] ;  /* 0x0000040606047981 */ /* 0x000ef4000c1e1900 */
[----:B------:R-:W2:Y:S01]  /*1a10*/  @P1 LDG.E R9, desc[UR4][R6.64+0x8] ;  /* 0x0000080406091981 */ /* 0x000ea2000c1e1900 */
[----:B---3--:R-:W-:Y:S01]  /*1a20*/  ISETP.NE.AND P0, PT, R5, R4, PT ;  /* 0x000000040500720c */ /* 0x008fe20003f05270 */
[----:B------:R-:W-:Y:S01]  /*1a30*/  VIADD R4, R20, 0x1 ;  /* 0x0000000114047836 */ /* 0x000fe20000000000 */
[----:B--2---:R-:W-:-:S11]  /*1a40*/  ISETP.NE.OR P2, PT, R8, R9, !P1 ;  /* 0x000000090800720c */ /* 0x004fd60004f45670 */
[----:B------:R-:W-:-:S04]  /*1a50*/  @!P0 IMAD.MOV R4, RZ, RZ, R20 ;  /* 0x000000ffff048224 */ /* 0x000fc800078e0214 */
[----:B------:R-:W-:-:S04]  /*1a60*/  IMAD.MOV.U32 R20, RZ, RZ, R4 ;  /* 0x000000ffff147224 */ /* 0x000fc800078e0004 */
[----:B------:R-:W-:Y:S02]  /*1a70*/  @P1 VIADD R4, R20, 0x1 ;  /* 0x0000000114041836 */ /* 0x000fe40000000000 */
[----:B------:R-:W-:-:S04]  /*1a80*/  @!P2 IMAD.MOV R4, RZ, RZ, R20 ;  /* 0x000000ffff04a224 */ /* 0x000fc800078e0214 */
[----:B------:R-:W-:-:S07]  /*1a90*/  @P1 IMAD.MOV.U32 R20, RZ, RZ, R4 ;  /* 0x000000ffff141224 */ /* 0x000fce00078e0004 */
.L_x_16:
[----:B------:R-:W-:Y:S01]  /*1aa0*/  VIADD R13, R13, 0x1 ;  /* 0x000000010d0d7836 */ /* 0x000fe20000000000 */
[----:B------:R-:W-:-:S04]  /*1ab0*/  VIMNMX R12, PT, PT, R20, R12, PT ;  /* 0x0000000c140c7248 */ /* 0x000fc80003fe0100 */
[----:B------:R-:W-:-:S13]  /*1ac0*/  ISETP.NE.AND P0, PT, R13, R22, PT ;  /* 0x000000160d00720c */ /* 0x000fda0003f05270 */
[----:B------:R-:W-:Y:S05]  /*1ad0*/  @P0 BRA `(.L_x_19) ;  /* 0xfffffff000740947 */ /* 0x000fea000383ffff */
.L_x_12:
[----:B------:R-:W-:Y:S05]  /*1ae0*/  BSYNC.RECONVERGENT B1 ;  /* 0x0000000000017941 */ /* 0x000fea0003800200 */
.L_x_11:
[----:B------:R-:W-:Y:S02]  /*1af0*/  VIADD R15, R15, 0x1 ;  /* 0x000000010f0f7836 */ /* 0x000fe40000000000 */
[----:B------:R-:W-:-:S03]  /*1b00*/  IMAD.IADD R14, R14, 0x1, R12 ;  /* 0x000000010e0e7824 */ /* 0x000fc600078e020c */
[----:B------:R-:W-:-:S13]  /*1b10*/  ISETP.NE.AND P0, PT, R15, 0x14, PT ;  /* 0x000000140f00780c */ /* 0x000fda0003f05270 */
[----:B------:R-:W-:Y:S05]  /*1b20*/  @!P0 BRA `(.L_x_20) ;  /* 0x0000000000088947 */ /* 0x000fea0003800000 */
[----:B------:R-:W-:Y:S01]  /*1b30*/  VIADD R22, R3, 0x4b0 ;  /* 0x000004b003167836 */ /* 0x000fe20000000000 */
[----:B------:R-:W-:Y:S06]  /*1b40*/  BRA `(.L_x_21) ;  /* 0xfffffff000347947 */ /* 0x000fec000383ffff */
.L_x_20:
[----:B------:R-:W-:Y:S05]  /*1b50*/  BSYNC.RECONVERGENT B0 ;  /* 0x0000000000007941 */ /* 0x000fea0003800200 */
.L_x_10:
[----:B------:R-:W-:Y:S05]  /*1b60*/  BRA `(.L_x_22) ;  /* 0x0000000400807947 */ /* 0x000fea0003800000 */
.L_x_1:
[----:B------:R-:W1:Y:S01]  /*1b70*/  LDC.64 R2, c[0x0][0x380] ;  /* 0x0000e000ff027b82 */ /* 0x000e620000000a00 */
[----:B0-----:R-:W-:Y:S02]  /*1b80*/  R2UR UR4, R24 ;  /* 0x00000000180472ca */ /* 0x001fe400000e0000 */
[----:B------:R-:W-:-:S13]  /*1b90*/  R2UR UR5, R25 ;  /* 0x00000000190572ca */ /* 0x000fda00000e0000 */
[----:B-1----:R-:W2:Y:S01]  /*1ba0*/  LDG.E R0, desc[UR4][R2.64+0x4] ;  /* 0x0000040402007981 */ /* 0x002ea2000c1e1900 */
[----:B------:R-:W-:Y:S01]  /*1bb0*/  MOV R8, 0x0 ;  /* 0x0000000000087802 */ /* 0x000fe20000000f00 */
[----:B------:R-:W0:Y:S01]  /*1bc0*/  LDCU.64 UR4, c[0x4][0x10] ;  /* 0x01000200ff0477ac */ /* 0x000e220008000a00 */
[----:B------:R-:W-:Y:S02]  /*1bd0*/  IMAD.MOV.U32 R6, RZ, RZ, R18 ;  /* 0x000000ffff067224 */ /* 0x000fe400078e0012 */
[----:B------:R-:W-:Y:S02]  /*1be0*/  IMAD.MOV.U32 R7, RZ, RZ, R16 ;  /* 0x000000ffff077224 */ /* 0x000fe400078e0010 */
[----:B------:R-:W1:Y:S01]  /*1bf0*/  LDC.64 R8, c[0x4][R8] ;  /* 0x0100000008087b82 */ /* 0x000e620000000a00 */
[----:B0-----:R-:W-:Y:S02]  /*1c00*/  IMAD.U32 R4, RZ, RZ, UR4 ;  /* 0x00000004ff047e24 */ /* 0x001fe4000f8e00ff */
[----:B------:R-:W-:Y:S01]  /*1c10*/  IMAD.U32 R5, RZ, RZ, UR5 ;  /* 0x00000005ff057e24 */ /* 0x000fe2000f8e00ff */
[----:B-12---:R0:W-:Y:S06]  /*1c20*/  STL [R1], R0 ;  /* 0x0000000001007387 */ /* 0x0061ec0000100800 */
[----:B------:R-:W-:-:S07]  /*1c30*/  LEPC R20, `(.L_x_23) ;  /* 0x000000001014794e */ /* 0x000fce0000000000 */
[----:B0-----:R-:W-:Y:S05]  /*1c40*/  CALL.ABS.NOINC R8 ;  /* 0x0000000008007343 */ /* 0x001fea0003c00000 */
.L_x_23:
[----:B------:R-:W0:Y:S02]  /*1c50*/  LDCU UR4, c[0x0][0x388] ;  /* 0x00007100ff0477ac */ /* 0x000e240008000800 */
[----:B0-----:R-:W-:Y:S02]  /*1c60*/  UIADD3 UR6, UPT, UPT, -UR4, 0x258, URZ ;  /* 0x0000025804067890 */ /* 0x001fe4000fffe1ff */
[----:B------:R-:W-:Y:S02]  /*1c70*/  UIADD3 UR5, UPT, UPT, -UR4, 0x4b0, URZ ;  /* 0x000004b004057890 */ /* 0x000fe4000fffe1ff */
[----:B------:R-:W-:Y:S02]  /*1c80*/  UISETP.GT.AND UP0, UPT, UR6, URZ, UPT ;  /* 0x000000ff0600728c */ /* 0x000fe4000bf04270 */
[----:B------:R-:W-:Y:S02]  /*1c90*/  UISETP.GT.AND UP1, UPT, UR5, 0x258, UPT ;  /* 0x000002580500788c */ /* 0x000fe4000bf24270 */
[----:B------:R-:W-:Y:S01]  /*1ca0*/  UIADD3 UR7, UPT, UPT, -UR4, 0x708, URZ ;  /* 0x0000070804077890 */ /* 0x000fe2000fffe1ff */
[----:B------:R-:W-:Y:S01]  /*1cb0*/  UMOV UR6, 0x7ce ;  /* 0x000007ce00067882 */ /* 0x000fe20000000000 */
[----:B------:R-:W-:-:S05]  /*1cc0*/  USEL UR5, URZ, 0x3e7, UP0 ;  /* 0x000003e7ff057887 */ /* 0x000fca0008000000 */
[----:B------:R-:W-:Y:S02]  /*1cd0*/  @UP0 UIADD3 UR6, UPT, UPT, URZ, 0x3e7, URZ ;  /* 0x000003e7ff060890 */ /* 0x000fe4000fffe0ff */
[----:B------:R-:W-:Y:S02]  /*1ce0*/  UISETP.GT.AND UP0, UPT, UR7, 0x4b0, UPT ;  /* 0x000004b00700788c */ /* 0x000fe4000bf04270 */
[----:B------:R-:W-:Y:S02]  /*1cf0*/  UIADD3 UR7, UPT, UPT, -UR4, 0x960, URZ ;  /* 0x0000096004077890 */ /* 0x000fe4000fffe1ff */
[----:B------:R-:W-:Y:S02]  /*1d00*/  @UP1 UIADD3 UR6, UPT, UPT, UR5, URZ, URZ ;  /* 0x000000ff05061290 */ /* 0x000fe4000fffe0ff */
[----:B------:R-:W-:Y:S02]  /*1d10*/  UISETP.GT.AND UP1, UPT, UR7, 0x708, UPT ;  /* 0x000007080700788c */ /* 0x000fe4000bf24270 */
[----:B------:R-:W-:-:S02]  /*1d20*/  UIADD3 UR7, UPT, UPT, -UR4, 0xbb8, URZ ;  /* 0x00000bb804077890 */ /* 0x000fc4000fffe1ff */
[----:B------:R-:W-:Y:S02]  /*1d30*/  UIADD3 UR5, UPT, UPT, UR6, 0x3e7, URZ ;  /* 0x000003e706057890 */ /* 0x000fe4000fffe0ff */
[----:B------:R-:W-:Y:S02]  /*1d40*/  @UP0 UIADD3 UR5, UPT, UPT, UR6, URZ, URZ ;  /* 0x000000ff06050290 */ /* 0x000fe4000fffe0ff */
[----:B------:R-:W-:Y:S02]  /*1d50*/  UISETP.GT.AND UP0, UPT, UR7, 0x960, UPT ;  /* 0x000009600700788c */ /* 0x000fe4000bf04270 */
[----:B------:R-:W-:Y:S02]  /*1d60*/  UIADD3 UR7, UPT, UPT, -UR4, 0xe10, URZ ;  /* 0x00000e1004077890 */ /* 0x000fe4000fffe1ff */
[----:B------:R-:W-:Y:S02]  /*1d70*/  UIADD3 UR6, UPT, UPT, UR5, 0x3e7, URZ ;  /* 0x000003e705067890 */ /* 0x000fe4000fffe0ff */
[----:B------:R-:W-:-:S02]  /*1d80*/  @UP1 UIADD3 UR6, UPT, UPT, UR5, URZ, URZ ;  /* 0x000000ff05061290 */ /* 0x000fc4000fffe0ff */
[----:B------:R-:W-:Y:S02]  /*1d90*/  UISETP.GT.AND UP1, UPT, UR7, 0xbb8, UPT ;  /* 0x00000bb80700788c */ /* 0x000fe4000bf24270 */
[----:B------:R-:W-:Y:S02]  /*1da0*/  UIADD3 UR7, UPT, UPT, -UR4, 0x1068, URZ ;  /* 0x0000106804077890 */ /* 0x000fe4000fffe1ff */
[----:B------:R-:W-:Y:S02]  /*1db0*/  UIADD3 UR5, UPT, UPT, UR6, 0x3e7, URZ ;  /* 0x000003e706057890 */ /* 0x000fe4000fffe0ff */
        /* <DEDUP_REMOVED lines=54> */
[----:B------:R-:W-:Y:S02]  /*2120*/  UIADD3 UR5, UPT, UPT, UR6, 0x3e7, URZ ;  /* 0x000003e706057890 */ /* 0x000fe4000fffe0ff */
[----:B------:R-:W-:-:S04]  /*2130*/  @UP0 UIADD3 UR5, UPT, UPT, UR6, URZ, URZ ;  /* 0x000000ff06050290 */ /* 0x000fc8000fffe0ff */
[----:B------:R-:W-:-:S03]  /*2140*/  UIADD3 UR4, UPT, UPT, UR5, 0x3e7, URZ ;  /* 0x000003e705047890 */ /* 0x000fc6000fffe0ff */
[----:B------:R-:W-:-:S06]  /*2150*/  @UP1 UIADD3 UR4, UPT, UPT, UR5, URZ, URZ ;  /* 0x000000ff05041290 */ /* 0x000fcc000fffe0ff */
[----:B------:R-:W-:-:S07]  /*2160*/  IMAD.U32 R14, RZ, RZ, UR4 ;  /* 0x00000004ff0e7e24 */ /* 0x000fce000f8e00ff */
.L_x_22:
[----:B------:R-:W-:Y:S01]  /*2170*/  MOV R0, 0x0 ;  /* 0x0000000000007802 */ /* 0x000fe20000000f00 */
[----:B------:R0:W-:Y:S01]  /*2180*/  STL [R1], R14 ;  /* 0x0000000e01007387 */ /* 0x0001e20000100800 */
[----:B------:R-:W1:Y:S01]  /*2190*/  LDCU.64 UR4, c[0x4][0x18] ;  /* 0x01000300ff0477ac */ /* 0x000e620008000a00 */
[----:B------:R-:W-:Y:S01]  /*21a0*/  IMAD.MOV.U32 R6, RZ, RZ, R18 ;  /* 0x000000ffff067224 */ /* 0x000fe200078e0012 */
[----:B------:R0:W2:Y:S01]  /*21b0*/  LDC.64 R2, c[0x4][R0] ;  /* 0x0100000000027b82 */ /* 0x0000a20000000a00 */
[----:B------:R-:W-:Y:S02]  /*21c0*/  IMAD.MOV.U32 R7, RZ, RZ, R16 ;  /* 0x000000ffff077224 */ /* 0x000fe400078e0010 */
[----:B-1----:R-:W-:Y:S02]  /*21d0*/  IMAD.U32 R4, RZ, RZ, UR4 ;  /* 0x00000004ff047e24 */ /* 0x002fe4000f8e00ff */
[----:B0-----:R-:W-:-:S07]  /*21e0*/  IMAD.U32 R5, RZ, RZ, UR5 ;  /* 0x00000005ff057e24 */ /* 0x001fce000f8e00ff */
[----:B------:R-:W-:-:S07]  /*21f0*/  LEPC R20, `(.L_x_24) ;  /* 0x000000001014794e */ /* 0x000fce0000000000 */
[----:B--2---:R-:W-:Y:S05]  /*2200*/  CALL.ABS.NOINC R2 ;  /* 0x0000000002007343 */ /* 0x004fea0003c00000 */
.L_x_24:
[----:B------:R-:W-:Y:S05]  /*2210*/  EXIT ;  /* 0x000000000000794d */ /* 0x000fea0003800000 */
.L_x_25:
[----:B------:R-:W-:-:S00]  /*2220*/  BRA `(.L_x_25) ;  /* 0xfffffffc00fc7947 */ /* 0x000fc0000383ffff */
[----:B------:R-:W-:-:S00]  /*2230*/  NOP ;  /* 0x0000000000007918 */ /* 0x000fc00000000000 */
        /* <DEDUP_REMOVED lines=12> */
.L_x_26:


//--------------------- .nv.global.init           --------------------------
	.section	.nv.global.init,"aw",@progbits
.nv.global.init:
	.type		$str$2,@object
	.size		$str$2,($str$1 - $str$2)
$str$2:
        /*0000*/ 	.byte	0x64, 0x69, 0x73, 0x20, 0x6d, 0x6f, 0x74, 0x69, 0x66, 0x20, 0x25, 0x64, 0x00
	.type		$str$1,@object
	.size		$str$1,($str - $str$1)
$str$1:
        /*000d*/ 	.byte	0x67, 0x69, 0x61, 0x20, 0x74, 0x72, 0x69, 0x20, 0x31, 0x20, 0x74, 0x72, 0x6f, 0x6e, 0x67, 0x20
        /*001d*/ 	.byte	0x25, 0x64, 0x20, 0x0a, 0x00
	.type		$str,@object
	.size		$str,(.L_0 - $str)
$str:
        /*0022*/ 	.byte	0x0a, 0x20, 0x74, 0x68, 0x72, 0x65, 0x61, 0x64, 0x20, 0x63, 0x68, 0x61, 0x79, 0x20, 0x25, 0x64
        /*0032*/ 	.byte	0x20, 0x25, 0x64, 0x20, 0x25, 0x64, 0x00
.L_0:


//--------------------- .nv.shared.reserved.0     --------------------------
	.section	.nv.shared.reserved.0,"aw",@nobits
	.weak		__nv_reservedSMEM_offset_0_alias
	.size		__nv_reservedSMEM_offset_0_alias, 0, 64
	.other		__nv_reservedSMEM_offset_0_alias,@"STO_CUDA_RESERVED_SHARED STV_DEFAULT"
__nv_reservedSMEM_offset_0_alias:
	.zero		0
	.zero		64


//--------------------- .nv.constant0._Z15patternBarchingPKiii --------------------------
	.section	.nv.constant0._Z15patternBarchingPKiii,"a",@progbits
	.sectionflags	@""
	.align	4
.nv.constant0._Z15patternBarchingPKiii:
	.zero		912


//--------------------- SYMBOLS --------------------------

	.type		.nv.reservedSmem.offset0,@object
	.size		.nv.reservedSmem.offset0,0x4
	.type		vprintf,@function
